	.target	sm_90a

	.elftype	@"ET_EXEC"


//--------------------- .note.nv.tkinfo           --------------------------
	.section	.note.nv.tkinfo,"",@"SHT_NOTE"
	.sectionflags	@"SHF_NOTE_NV_TKINFO"
	.tkinfo
        /*0018*/ 	.word	0x00000002
        /*0030*/ 	.string	""
        /*0030*/ 	.string	"ptxas"
        /*0030*/ 	.string	"Cuda compilation tools, release 13.0, V13.0.88"
        /*0030*/ 	.string	"Build cuda_13.0.r13.0/compiler.36424714_0"
        /*0030*/ 	.string	"-v  -suppress-debug-info  -lineinfo  -arch sm_90a "



//--------------------- .note.nv.cuinfo           --------------------------
	.section	.note.nv.cuinfo,"",@"SHT_NOTE"
	.sectionflags	@"SHF_NOTE_NV_CUINFO"
        /*0018*/ 	.short	0x0002
        /*001a*/ 	.short	0x005a
        /*001c*/ 	.short	0x0082
	.zero		2


//--------------------- .nv.info                  --------------------------
	.section	.nv.info,"",@"SHT_CUDA_INFO"
	.align	4


	//----- nvinfo : EIATTR_REGCOUNT
	.align		4
        /*0000*/ 	.byte	0x04, 0x2f
        /*0002*/ 	.short	(.L_1 - .L_0)
	.align		4
.L_0:
        /*0004*/ 	.word	index@(matmul_kernel)
        /*0008*/ 	.word	0x000000ff


	//----- nvinfo : EIATTR_FRAME_SIZE
	.align		4
.L_1:
        /*000c*/ 	.byte	0x04, 0x11
        /*000e*/ 	.short	(.L_3 - .L_2)
	.align		4
.L_2:
        /*0010*/ 	.word	index@(matmul_kernel)
        /*0014*/ 	.word	0x00000178


	//----- nvinfo : EIATTR_MIN_STACK_SIZE
	.align		4
.L_3:
        /*0018*/ 	.byte	0x04, 0x12
        /*001a*/ 	.short	(.L_5 - .L_4)
	.align		4
.L_4:
        /*001c*/ 	.word	index@(matmul_kernel)
        /*0020*/ 	.word	0x00000178
.L_5:


//--------------------- .nv.compat                --------------------------
	.section	.nv.compat,"",@"SHT_CUDA_COMPAT_INFO"
	.align	4
        /*0000*/ 	.byte	0x02, 0x09, 0x01, 0x00, 0x02, 0x02, 0x02, 0x00, 0x02, 0x05, 0x05, 0x00, 0x03, 0x07, 0x01, 0x01
        /*0010*/ 	.byte	0x02, 0x03, 0x00, 0x00, 0x02, 0x06, 0x01, 0x00, 0x04, 0x0b, 0x08, 0x00, 0x00, 0x00, 0x00, 0x00
        /*0020*/ 	.byte	0x00, 0x00, 0x00, 0x00


//--------------------- .nv.info.matmul_kernel    --------------------------
	.section	.nv.info.matmul_kernel,"",@"SHT_CUDA_INFO"
	.sectionflags	@""
	.align	4


	//----- nvinfo : EIATTR_CUDA_API_VERSION
	.align		4
        /*0000*/ 	.byte	0x04, 0x37
        /*0002*/ 	.short	(.L_7 - .L_6)
.L_6:
        /*0004*/ 	.word	0x00000082


	//----- nvinfo : EIATTR_KPARAM_INFO
	.align		4
.L_7:
        /*0008*/ 	.byte	0x04, 0x17
        /*000a*/ 	.short	(.L_9 - .L_8)
.L_8:
        /*000c*/ 	.word	0x00000000
        /*0010*/ 	.short	0x000d
        /*0012*/ 	.short	0x0048
        /*0014*/ 	.byte	0x00, 0xf4, 0x21, 0x00


	//----- nvinfo : EIATTR_KPARAM_INFO
	.align		4
.L_9:
        /*0018*/ 	.byte	0x04, 0x17
        /*001a*/ 	.short	(.L_11 - .L_10)
.L_10:
        /*001c*/ 	.word	0x00000000
        /*0020*/ 	.short	0x000c
        /*0022*/ 	.short	0x0040
        /*0024*/ 	.byte	0x00, 0xf4, 0x21, 0x00


	//----- nvinfo : EIATTR_KPARAM_INFO
	.align		4
.L_11:
        /*0028*/ 	.byte	0x04, 0x17
        /*002a*/ 	.short	(.L_13 - .L_12)
.L_12:
        /*002c*/ 	.word	0x00000000
        /*0030*/ 	.short	0x000b
        /*0032*/ 	.short	0x0038
        /*0034*/ 	.byte	0x00, 0xf0, 0x11, 0x00


	//----- nvinfo : EIATTR_KPARAM_INFO
	.align		4
.L_13:
        /*0038*/ 	.byte	0x04, 0x17
        /*003a*/ 	.short	(.L_15 - .L_14)
.L_14:
        /*003c*/ 	.word	0x00000000
        /*0040*/ 	.short	0x000a
        /*0042*/ 	.short	0x0034
        /*0044*/ 	.byte	0x00, 0xf0, 0x11, 0x00


	//----- nvinfo : EIATTR_KPARAM_INFO
	.align		4
.L_15:
        /*0048*/ 	.byte	0x04, 0x17
        /*004a*/ 	.short	(.L_17 - .L_16)
.L_16:
        /*004c*/ 	.word	0x00000000
        /*0050*/ 	.short	0x0009
        /*0052*/ 	.short	0x0030
        /*0054*/ 	.byte	0x00, 0xf0, 0x11, 0x00


	//----- nvinfo : EIATTR_KPARAM_INFO
	.align		4
.L_17:
        /*0058*/ 	.byte	0x04, 0x17
        /*005a*/ 	.short	(.L_19 - .L_18)
.L_18:
        /*005c*/ 	.word	0x00000000
        /*0060*/ 	.short	0x0008
        /*0062*/ 	.short	0x002c
        /*0064*/ 	.byte	0x00, 0xf0, 0x11, 0x00


	//----- nvinfo : EIATTR_KPARAM_INFO
	.align		4
.L_19:
        /*0068*/ 	.byte	0x04, 0x17
        /*006a*/ 	.short	(.L_21 - .L_20)
.L_20:
        /*006c*/ 	.word	0x00000000
        /*0070*/ 	.short	0x0007
        /*0072*/ 	.short	0x0028
        /*0074*/ 	.byte	0x00, 0xf0, 0x11, 0x00


	//----- nvinfo : EIATTR_KPARAM_INFO
	.align		4
.L_21:
        /*0078*/ 	.byte	0x04, 0x17
        /*007a*/ 	.short	(.L_23 - .L_22)
.L_22:
        /*007c*/ 	.word	0x00000000
        /*0080*/ 	.short	0x0006
        /*0082*/ 	.short	0x0024
        /*0084*/ 	.byte	0x00, 0xf0, 0x11, 0x00


	//----- nvinfo : EIATTR_KPARAM_INFO
	.align		4
.L_23:
        /*0088*/ 	.byte	0x04, 0x17
        /*008a*/ 	.short	(.L_25 - .L_24)
.L_24:
        /*008c*/ 	.word	0x00000000
        /*0090*/ 	.short	0x0005
        /*0092*/ 	.short	0x0020
        /*0094*/ 	.byte	0x00, 0xf0, 0x11, 0x00


	//----- nvinfo : EIATTR_KPARAM_INFO
	.align		4
.L_25:
        /*0098*/ 	.byte	0x04, 0x17
        /*009a*/ 	.short	(.L_27 - .L_26)
.L_26:
        /*009c*/ 	.word	0x00000000
        /*00a0*/ 	.short	0x0004
        /*00a2*/ 	.short	0x001c
        /*00a4*/ 	.byte	0x00, 0xf0, 0x11, 0x00


	//----- nvinfo : EIATTR_KPARAM_INFO
	.align		4
.L_27:
        /*00a8*/ 	.byte	0x04, 0x17
        /*00aa*/ 	.short	(.L_29 - .L_28)
.L_28:
        /*00ac*/ 	.word	0x00000000
        /*00b0*/ 	.short	0x0003
        /*00b2*/ 	.short	0x0018
        /*00b4*/ 	.byte	0x00, 0xf0, 0x11, 0x00


	//----- nvinfo : EIATTR_KPARAM_INFO
	.align		4
.L_29:
        /*00b8*/ 	.byte	0x04, 0x17
        /*00ba*/ 	.short	(.L_31 - .L_30)
.L_30:
        /*00bc*/ 	.word	0x00000000
        /*00c0*/ 	.short	0x0002
        /*00c2*/ 	.short	0x0010
        /*00c4*/ 	.byte	0x00, 0xf4, 0x21, 0x00


	//----- nvinfo : EIATTR_KPARAM_INFO
	.align		4
.L_31:
        /*00c8*/ 	.byte	0x04, 0x17
        /*00ca*/ 	.short	(.L_33 - .L_32)
.L_32:
        /*00cc*/ 	.word	0x00000000
        /*00d0*/ 	.short	0x0001
        /*00d2*/ 	.short	0x0008
        /*00d4*/ 	.byte	0x00, 0xf4, 0x21, 0x00


	//----- nvinfo : EIATTR_KPARAM_INFO
	.align		4
.L_33:
        /*00d8*/ 	.byte	0x04, 0x17
        /*00da*/ 	.short	(.L_35 - .L_34)
.L_34:
        /*00dc*/ 	.word	0x00000000
        /*00e0*/ 	.short	0x0000
        /*00e2*/ 	.short	0x0000
        /*00e4*/ 	.byte	0x00, 0xf4, 0x21, 0x00


	//----- nvinfo : EIATTR_SPARSE_MMA_MASK
	.align		4
.L_35:
        /*00e8*/ 	.byte	0x03, 0x50
        /*00ea*/ 	.short	0x0000


	//----- nvinfo : EIATTR_MAXREG_COUNT
	.align		4
        /*00ec*/ 	.byte	0x03, 0x1b
        /*00ee*/ 	.short	0x00ff


	//----- nvinfo : EIATTR_NUM_BARRIERS
	.align		4
        /*00f0*/ 	.byte	0x02, 0x4c
        /*00f2*/ 	.byte	0x01
	.zero		1


	//----- nvinfo : EIATTR_ANNOTATIONS
	.align		4
        /*00f4*/ 	.byte	0x04, 0x55
        /*00f6*/ 	.short	(.L_37 - .L_36)


	//   ....[0]....
.L_36:
        /*00f8*/ 	.word	0x00000001
        /*00fc*/ 	.byte	0x50, 0x05, 0x00, 0x00, 0x01, 0x00, 0x00, 0x00, 0x80, 0x09, 0x00, 0x00, 0x01, 0x00, 0x00, 0x00
        /* <DEDUP_REMOVED lines=115> */
        /*083c*/ 	.byte	0x20, 0xb3, 0x00, 0x00


	//----- nvinfo : EIATTR_MERCURY_ISA_VERSION
	.align		4
.L_37:
        /*0840*/ 	.byte	0x03, 0x5f
        /*0842*/ 	.short	0x0101


	//----- nvinfo : EIATTR_EXIT_INSTR_OFFSETS
	.align		4
        /*0844*/ 	.byte	0x04, 0x1c
        /*0846*/ 	.short	(.L_39 - .L_38)


	//   ....[0]....
.L_38:
        /*0848*/ 	.word	0x0000d3a0


	//   ....[1]....
        /*084c*/ 	.word	0x0000d3c0


	//----- nvinfo : EIATTR_REQNTID
	.align		4
.L_39:
        /*0850*/ 	.byte	0x04, 0x10
        /*0852*/ 	.short	(.L_41 - .L_40)
.L_40:
        /*0854*/ 	.word	0x00000040
        /*0858*/ 	.word	0x00000001
        /*085c*/ 	.word	0x00000001


	//----- nvinfo : EIATTR_CBANK_PARAM_SIZE
	.align		4
.L_41:
        /*0860*/ 	.byte	0x03, 0x19
        /*0862*/ 	.short	0x0050


	//----- nvinfo : EIATTR_PARAM_CBANK
	.align		4
        /*0864*/ 	.byte	0x04, 0x0a
        /*0866*/ 	.short	(.L_43 - .L_42)
	.align		4
.L_42:
        /*0868*/ 	.word	index@(.nv.constant0.matmul_kernel)
        /*086c*/ 	.short	0x0210
        /*086e*/ 	.short	0x0050


	//----- nvinfo : EIATTR_SW_WAR
	.align		4
.L_43:
        /*0870*/ 	.byte	0x04, 0x36
        /*0872*/ 	.short	(.L_45 - .L_44)
.L_44:
        /*0874*/ 	.word	0x00000008
.L_45:


//--------------------- .nv.callgraph             --------------------------
	.section	.nv.callgraph,"",@"SHT_CUDA_CALLGRAPH"
	.align	4
	.sectionentsize	8
	.align		4
        /*0000*/ 	.word	0x00000000
	.align		4
        /*0004*/ 	.word	0xffffffff
	.align		4
        /*0008*/ 	.word	0x00000000
	.align		4
        /*000c*/ 	.word	0xfffffffe
	.align		4
        /*0010*/ 	.word	0x00000000
	.align		4
        /*0014*/ 	.word	0xfffffffd
	.align		4
        /*0018*/ 	.word	0x00000000
	.align		4
        /*001c*/ 	.word	0xfffffffc


//--------------------- .text.matmul_kernel       --------------------------
	.section	.text.matmul_kernel,"ax",@progbits
	.align	128
        .global         matmul_kernel
        .type           matmul_kernel,@function
        .size           matmul_kernel,(.L_x_4 - matmul_kernel)
        .other          matmul_kernel,@"STO_CUDA_ENTRY STV_DEFAULT"
matmul_kernel:
.text.matmul_kernel:
[----:B------:R-:W0:Y:S08]  /*0000*/  LDC R1, c[0x0][0x28] ;  /* 0x00000a00ff017b82 */ /* 0x000e300000000800 */
[----:B------:R-:W1:Y:S01]  /*0010*/  LDC.64 R54, c[0x0][0x228] ;  /* 0x00008a00ff367b82 */ /* 0x000e620000000a00 */
[----:B------:R-:W2:Y:S01]  /*0020*/  S2R R5, SR_CTAID.X ;  /* 0x0000000000057919 */ /* 0x000ea20000002500 */
[----:B------:R-:W-:Y:S01]  /*0030*/  ULDC UR4, c[0x0][0x230] ;  /* 0x00008c0000047ab9 */ /* 0x000fe20000000800 */
[----:B0-----:R-:W-:Y:S01]  /*0040*/  VIADD R1, R1, 0xfffffe88 ;  /* 0xfffffe8801017836 */ /* 0x001fe20000000000 */
[----:B------:R-:W-:Y:S01]  /*0050*/  UIADD3 UR4, UR4, 0x3f, URZ ;  /* 0x0000003f04047890 */ /* 0x000fe2000fffe03f */
[----:B------:R-:W0:Y:S01]  /*0060*/  S2R R34, SR_TID.X ;  /* 0x0000000000227919 */ /* 0x000e220000002100 */
[----:B------:R-:W-:Y:S01]  /*0070*/  ULDC UR5, c[0x0][0x230] ;  /* 0x00008c0000057ab9 */ /* 0x000fe20000000800 */
[----:B------:R-:W-:Y:S01]  /*0080*/  ULDC.64 UR6, c[0x0][0x208] ;  /* 0x0000820000067ab9 */ /* 0x000fe20000000a00 */
[----:B------:R-:W-:Y:S01]  /*0090*/  UISETP.GT.AND UP0, UPT, UR4, 0x3f, UPT ;  /* 0x0000003f0400788c */ /* 0x000fe2000bf04270 */
[----:B-1----:R-:W-:-:S05]  /*00a0*/  VIADD R0, R55, 0x3f ;  /* 0x0000003f37007836 */ /* 0x002fca0000000000 */
[----:B------:R-:W-:-:S04]  /*00b0*/  SHF.R.S32.HI R3, RZ, 0x1f, R0 ;  /* 0x0000001fff037819 */ /* 0x000fc80000011400 */
[----:B------:R-:W-:Y:S02]  /*00c0*/  LEA.HI R3, R3, R0, RZ, 0x6 ;  /* 0x0000000003037211 */ /* 0x000fe400078f30ff */
[----:B--2---:R-:W-:Y:S02]  /*00d0*/  IABS R8, R5 ;  /* 0x0000000500087213 */ /* 0x004fe40000000000 */
[----:B------:R-:W-:-:S05]  /*00e0*/  SHF.R.S32.HI R3, RZ, 0x6, R3 ;  /* 0x00000006ff037819 */ /* 0x000fca0000011403 */
[----:B------:R-:W-:-:S05]  /*00f0*/  IMAD.SHL.U32 R4, R3, 0x8, RZ ;  /* 0x0000000803047824 */ /* 0x000fca00078e00ff */
[-C--:B------:R-:W-:Y:S02]  /*0100*/  IABS R7, R4.reuse ;  /* 0x0000000400077213 */ /* 0x080fe40000000000 */
[----:B------:R-:W-:Y:S02]  /*0110*/  IABS R10, R4 ;  /* 0x00000004000a7213 */ /* 0x000fe40000000000 */
[----:B------:R-:W1:Y:S08]  /*0120*/  I2F.RP R0, R7 ;  /* 0x0000000700007306 */ /* 0x000e700000209400 */
[----:B-1----:R-:W1:Y:S02]  /*0130*/  MUFU.RCP R0, R0 ;  /* 0x0000000000007308 */ /* 0x002e640000001000 */
[----:B-1----:R-:W-:-:S02]  /*0140*/  VIADD R2, R0, 0xffffffe ;  /* 0x0ffffffe00027836 */ /* 0x002fc40000000000 */
[----:B------:R-:W-:-:S04]  /*0150*/  IMAD.MOV R0, RZ, RZ, -R10 ;  /* 0x000000ffff007224 */ /* 0x000fc800078e0a0a */
[----:B------:R1:W2:Y:S02]  /*0160*/  F2I.FTZ.U32.TRUNC.NTZ R3, R2 ;  /* 0x0000000200037305 */ /* 0x0002a4000021f000 */
[----:B-1----:R-:W-:Y:S02]  /*0170*/  IMAD.MOV.U32 R2, RZ, RZ, RZ ;  /* 0x000000ffff027224 */ /* 0x002fe400078e00ff */
[----:B--2---:R-:W-:-:S04]  /*0180*/  IMAD.MOV R6, RZ, RZ, -R3 ;  /* 0x000000ffff067224 */ /* 0x004fc800078e0a03 */
[----:B------:R-:W-:Y:S02]  /*0190*/  IMAD R9, R6, R7, RZ ;  /* 0x0000000706097224 */ /* 0x000fe400078e02ff */
[----:B------:R-:W-:Y:S02]  /*01a0*/  IMAD.MOV.U32 R6, RZ, RZ, R8 ;  /* 0x000000ffff067224 */ /* 0x000fe400078e0008 */
[----:B------:R-:W-:-:S06]  /*01b0*/  IMAD.HI.U32 R3, R3, R9, R2 ;  /* 0x0000000903037227 */ /* 0x000fcc00078e0002 */
[----:B------:R-:W-:-:S04]  /*01c0*/  IMAD.HI.U32 R3, R3, R6, RZ ;  /* 0x0000000603037227 */ /* 0x000fc800078e00ff */
[----:B------:R-:W-:-:S05]  /*01d0*/  IMAD R0, R3, R0, R6 ;  /* 0x0000000003007224 */ /* 0x000fca00078e0206 */
[----:B------:R-:W-:-:S13]  /*01e0*/  ISETP.GT.U32.AND P1, PT, R7, R0, PT ;  /* 0x000000000700720c */ /* 0x000fda0003f24070 */
[----:B------:R-:W-:Y:S02]  /*01f0*/  @!P1 IMAD.IADD R0, R0, 0x1, -R7 ;  /* 0x0000000100009824 */ /* 0x000fe400078e0a07 */
[----:B------:R-:W-:Y:S01]  /*0200*/  @!P1 VIADD R3, R3, 0x1 ;  /* 0x0000000103039836 */ /* 0x000fe20000000000 */
[----:B------:R-:W-:Y:S02]  /*0210*/  ISETP.NE.AND P1, PT, R4, RZ, PT ;  /* 0x000000ff0400720c */ /* 0x000fe40003f25270 */
[----:B------:R-:W-:Y:S02]  /*0220*/  ISETP.GE.U32.AND P0, PT, R0, R7, PT ;  /* 0x000000070000720c */ /* 0x000fe40003f06070 */
[----:B------:R-:W-:-:S04]  /*0230*/  LOP3.LUT R0, R5, R4, RZ, 0x3c, !PT ;  /* 0x0000000405007212 */ /* 0x000fc800078e3cff */
[----:B------:R-:W-:Y:S01]  /*0240*/  ISETP.GE.AND P2, PT, R0, RZ, PT ;  /* 0x000000ff0000720c */ /* 0x000fe20003f46270 */
[----:B------:R-:W-:-:S06]  /*0250*/  VIADD R0, R54, 0x3f ;  /* 0x0000003f36007836 */ /* 0x000fcc0000000000 */
[----:B------:R-:W-:-:S04]  /*0260*/  @P0 VIADD R3, R3, 0x1 ;  /* 0x0000000103030836 */ /* 0x000fc80000000000 */
[----:B------:R-:W-:Y:S01]  /*0270*/  IMAD.MOV.U32 R2, RZ, RZ, R3 ;  /* 0x000000ffff027224 */ /* 0x000fe200078e0003 */
[----:B------:R-:W-:-:S03]  /*0280*/  SHF.R.S32.HI R3, RZ, 0x1f, R0 ;  /* 0x0000001fff037819 */ /* 0x000fc60000011400 */
[----:B------:R-:W-:Y:S01]  /*0290*/  @!P2 IMAD.MOV R2, RZ, RZ, -R2 ;  /* 0x000000ffff02a224 */ /* 0x000fe200078e0a02 */
[----:B------:R-:W-:Y:S02]  /*02a0*/  @!P1 LOP3.LUT R2, RZ, R4, RZ, 0x33, !PT ;  /* 0x00000004ff029212 */ /* 0x000fe400078e33ff */
[----:B------:R-:W-:-:S03]  /*02b0*/  LEA.HI R3, R3, R0, RZ, 0x6 ;  /* 0x0000000003037211 */ /* 0x000fc600078f30ff */
[----:B------:R-:W-:Y:S02]  /*02c0*/  IMAD.SHL.U32 R6, R2, 0x8, RZ ;  /* 0x0000000802067824 */ /* 0x000fe400078e00ff */
[----:B------:R-:W-:-:S03]  /*02d0*/  IMAD.MOV R2, RZ, RZ, -R2 ;  /* 0x000000ffff027224 */ /* 0x000fc600078e0a02 */
[----:B------:R-:W-:Y:S01]  /*02e0*/  LEA.HI.SX32 R3, R3, -R6, 0x1a ;  /* 0x8000000603037211 */ /* 0x000fe200078fd2ff */
[----:B------:R-:W-:-:S03]  /*02f0*/  IMAD R4, R4, R2, R5 ;  /* 0x0000000204047224 */ /* 0x000fc600078e0205 */
[----:B------:R-:W-:Y:S02]  /*0300*/  VIMNMX R11, R3, 0x8, PT ;  /* 0x00000008030b7848 */ /* 0x000fe40003fe0100 */
[----:B------:R-:W-:Y:S02]  /*0310*/  IABS R9, R4 ;  /* 0x0000000400097213 */ /* 0x000fe40000000000 */
[----:B------:R-:W-:-:S04]  /*0320*/  IABS R7, R11 ;  /* 0x0000000b00077213 */ /* 0x000fc80000000000 */
[----:B------:R-:W1:Y:S08]  /*0330*/  I2F.RP R0, R7 ;  /* 0x0000000700007306 */ /* 0x000e700000209400 */
[----:B-1----:R-:W1:Y:S02]  /*0340*/  MUFU.RCP R0, R0 ;  /* 0x0000000000007308 */ /* 0x002e640000001000 */
[----:B-1----:R-:W-:-:S06]  /*0350*/  VIADD R3, R0, 0xffffffe ;  /* 0x0ffffffe00037836 */ /* 0x002fcc0000000000 */
[----:B------:R-:W1:Y:S02]  /*0360*/  F2I.FTZ.U32.TRUNC.NTZ R3, R3 ;  /* 0x0000000300037305 */ /* 0x000e64000021f000 */
[----:B-1----:R-:W-:-:S04]  /*0370*/  IMAD.MOV R8, RZ, RZ, -R3 ;  /* 0x000000ffff087224 */ /* 0x002fc800078e0a03 */
[----:B------:R-:W-:Y:S01]  /*0380*/  IMAD.MOV.U32 R2, RZ, RZ, R8 ;  /* 0x000000ffff027224 */ /* 0x000fe200078e0008 */
[----:B------:R-:W-:-:S03]  /*0390*/  IABS R8, R11 ;  /* 0x0000000b00087213 */ /* 0x000fc60000000000 */
[----:B------:R-:W-:Y:S02]  /*03a0*/  IMAD R5, R2, R7, RZ ;  /* 0x0000000702057224 */ /* 0x000fe400078e02ff */
[----:B------:R-:W-:Y:S02]  /*03b0*/  IMAD.MOV.U32 R2, RZ, RZ, RZ ;  /* 0x000000ffff027224 */ /* 0x000fe400078e00ff */
[----:B------:R-:W-:Y:S02]  /*03c0*/  IMAD.MOV R0, RZ, RZ, -R8 ;  /* 0x000000ffff007224 */ /* 0x000fe400078e0a08 */
[----:B------:R-:W-:-:S04]  /*03d0*/  IMAD.HI.U32 R2, R3, R5, R2 ;  /* 0x0000000503027227 */ /* 0x000fc800078e0002 */
[----:B------:R-:W-:Y:S02]  /*03e0*/  IMAD.U32 R5, RZ, RZ, UR5 ;  /* 0x00000005ff057e24 */ /* 0x000fe4000f8e00ff */
        /* <DEDUP_REMOVED lines=8> */
[----:B------:R-:W-:-:S07]  /*0470*/  ISETP.GE.AND P2, PT, R0, RZ, PT ;  /* 0x000000ff0000720c */ /* 0x000fce0003f46270 */
[----:B------:R-:W-:Y:S01]  /*0480*/  @P0 VIADD R2, R2, 0x1 ;  /* 0x0000000102020836 */ /* 0x000fe20000000000 */
[----:B------:R-:W-:-:S05]  /*0490*/  PLOP3.LUT P0, PT, PT, PT, UP0, 0x80, 0x0 ;  /* 0x000000000000781c */ /* 0x000fca0003f0f008 */
[----:B------:R-:W-:Y:S01]  /*04a0*/  @!P2 IMAD.MOV R2, RZ, RZ, -R2 ;  /* 0x000000ffff02a224 */ /* 0x000fe200078e0a02 */
[----:B------:R-:W-:-:S05]  /*04b0*/  @!P1 LOP3.LUT R2, RZ, R11, RZ, 0x33, !PT ;  /* 0x0000000bff029212 */ /* 0x000fca00078e33ff */
[----:B------:R-:W-:-:S04]  /*04c0*/  IMAD.MOV R0, RZ, RZ, -R2 ;  /* 0x000000ffff007224 */ /* 0x000fc800078e0a02 */
[----:B------:R-:W-:-:S04]  /*04d0*/  IMAD R0, R11, R0, R4 ;  /* 0x000000000b007224 */ /* 0x000fc800078e0204 */
[----:B------:R-:W-:Y:S02]  /*04e0*/  IMAD.IADD R3, R6, 0x1, R0 ;  /* 0x0000000106037824 */ /* 0x000fe400078e0200 */
[----:B------:R-:W-:Y:S01]  /*04f0*/  IMAD.SHL.U32 R0, R2, 0x40, RZ ;  /* 0x0000004002007824 */ /* 0x000fe200078e00ff */
[----:B0-----:R-:W-:-:S03]  /*0500*/  LOP3.LUT R2, R34, 0x3f, RZ, 0xc0, !PT ;  /* 0x0000003f22027812 */ /* 0x001fc600078ec0ff */
[C---:B------:R-:W-:Y:S02]  /*0510*/  VIADD R63, R0.reuse, 0x1 ;  /* 0x00000001003f7836 */ /* 0x040fe40000000000 */
[----:B------:R-:W-:Y:S02]  /*0520*/  IMAD R113, R3, 0x40, R2 ;  /* 0x0000004003717824 */ /* 0x000fe400078e0202 */
[C---:B------:R-:W-:Y:S02]  /*0530*/  VIADD R73, R0.reuse, 0x2 ;  /* 0x0000000200497836 */ /* 0x040fe40000000000 */
[C---:B------:R-:W-:Y:S01]  /*0540*/  VIADD R71, R0.reuse, 0x3 ;  /* 0x0000000300477836 */ /* 0x040fe20000000000 */
[----:B------:R0:W-:Y:S01]  /*0550*/  STL [R1+0x74], R113 ;  /* 0x0000747101007387 */ /* 0x0001e20000100800 */
[C---:B------:R-:W-:Y:S02]  /*0560*/  VIADD R69, R0.reuse, 0x4 ;  /* 0x0000000400457836 */ /* 0x040fe40000000000 */
[----:B------:R-:W-:-:S02]  /*0570*/  VIADD R67, R0, 0x5 ;  /* 0x0000000500437836 */ /* 0x000fc40000000000 */
[C---:B------:R-:W-:Y:S02]  /*0580*/  VIADD R65, R0.reuse, 0x6 ;  /* 0x0000000600417836 */ /* 0x040fe40000000000 */
[C---:B------:R-:W-:Y:S02]  /*0590*/  VIADD R75, R0.reuse, 0x7 ;  /* 0x00000007004b7836 */ /* 0x040fe40000000000 */
[C---:B------:R-:W-:Y:S02]  /*05a0*/  VIADD R81, R0.reuse, 0x8 ;  /* 0x0000000800517836 */ /* 0x040fe40000000000 */
[C---:B------:R-:W-:Y:S02]  /*05b0*/  VIADD R79, R0.reuse, 0x9 ;  /* 0x00000009004f7836 */ /* 0x040fe40000000000 */
        /* <DEDUP_REMOVED lines=53> */
[----:B------:R-:W-:Y:S01]  /*0910*/  VIADD R20, R0, 0x3f ;  /* 0x0000003f00147836 */ /* 0x000fe20000000000 */
[----:B0-----:R-:W-:Y:S06]  /*0920*/  @P0 BRA `(.L_x_0) ;  /* 0x00000000008c0947 */ /* 0x001fec0003800000 */
[----:B------:R-:W-:Y:S01]  /*0930*/  IMAD.SHL.U32 R3, R34, 0x10, RZ ;  /* 0x0000001022037824 */ /* 0x000fe200078e00ff */
[----:B------:R-:W-:Y:S02]  /*0940*/  CS2R R56, SRZ ;  /* 0x0000000000387805 */ /* 0x000fe4000001ff00 */
[----:B------:R-:W-:Y:S02]  /*0950*/  CS2R R58, SRZ ;  /* 0x00000000003a7805 */ /* 0x000fe4000001ff00 */
[----:B------:R-:W-:Y:S02]  /*0960*/  CS2R R108, SRZ ;  /* 0x00000000006c7805 */ /* 0x000fe4000001ff00 */
[----:B------:R-:W-:Y:S01]  /*0970*/  CS2R R110, SRZ ;  /* 0x00000000006e7805 */ /* 0x000fe2000001ff00 */
[----:B------:R0:W-:Y:S01]  /*0980*/  STL [R1+0x78], R3 ;  /* 0x0000780301007387 */ /* 0x0001e20000100800 */
[----:B------:R-:W-:Y:S02]  /*0990*/  CS2R R104, SRZ ;  /* 0x0000000000687805 */ /* 0x000fe4000001ff00 */
[----:B------:R-:W-:-:S02]  /*09a0*/  CS2R R106, SRZ ;  /* 0x00000000006a7805 */ /* 0x000fc4000001ff00 */
[----:B------:R-:W-:Y:S02]  /*09b0*/  CS2R R100, SRZ ;  /* 0x0000000000647805 */ /* 0x000fe4000001ff00 */
[----:B------:R-:W-:Y:S02]  /*09c0*/  CS2R R102, SRZ ;  /* 0x0000000000667805 */ /* 0x000fe4000001ff00 */
[----:B------:R-:W-:Y:S02]  /*09d0*/  CS2R R96, SRZ ;  /* 0x0000000000607805 */ /* 0x000fe4000001ff00 */
[----:B------:R-:W-:Y:S02]  /*09e0*/  CS2R R98, SRZ ;  /* 0x0000000000627805 */ /* 0x000fe4000001ff00 */
        /* <DEDUP_REMOVED lines=21> */
[----:B------:R-:W-:Y:S01]  /*0b40*/  CS2R R54, SRZ ;  /* 0x0000000000367805 */ /* 0x000fe2000001ff00 */
[----:B0-----:R-:W-:Y:S06]  /*0b50*/  BRA `(.L_x_1) ;  /* 0x000000a400dc7947 */ /* 0x001fec0003800000 */
.L_x_0:
[----:B------:R-:W-:Y:S01]  /*0b60*/  IABS R3, R55 ;  /* 0x0000003700037213 */ /* 0x000fe20000000000 */
[----:B------:R-:W-:Y:S01]  /*0b70*/  ULDC UR5, c[0x0][0x240] ;  /* 0x0000900000057ab9 */ /* 0x000fe20000000800 */
[----:B------:R-:W-:Y:S01]  /*0b80*/  IABS R10, R20 ;  /* 0x00000014000a7213 */ /* 0x000fe20000000000 */
[----:B------:R-:W-:Y:S01]  /*0b90*/  ULDC.64 UR8, c[0x0][0x210] ;  /* 0x0000840000087ab9 */ /* 0x000fe20000000a00 */
[----:B------:R-:W0:Y:S01]  /*0ba0*/  I2F.RP R4, R3 ;  /* 0x0000000300047306 */ /* 0x000e220000209400 */
[----:B------:R-:W-:Y:S02]  /*0bb0*/  IABS R12, R18 ;  /* 0x00000012000c7213 */ /* 0x000fe40000000000 */
[----:B------:R-:W-:Y:S02]  /*0bc0*/  IABS R14, R17 ;  /* 0x00000011000e7213 */ /* 0x000fe40000000000 */
[----:B------:R-:W-:Y:S02]  /*0bd0*/  ISETP.GE.AND P2, PT, R18, RZ, PT ;  /* 0x000000ff1200720c */ /* 0x000fe40003f46270 */
[----:B------:R-:W-:-:S02]  /*0be0*/  ISETP.GE.AND P1, PT, R20, RZ, PT ;  /* 0x000000ff1400720c */ /* 0x000fc40003f26270 */
[----:B------:R-:W-:Y:S02]  /*0bf0*/  IABS R18, R78 ;  /* 0x0000004e00127213 */ /* 0x000fe40000000000 */
[----:B------:R-:W-:Y:S02]  /*0c00*/  IABS R20, R42 ;  /* 0x0000002a00147213 */ /* 0x000fe40000000000 */
[----:B------:R-:W-:Y:S01]  /*0c10*/  IABS R22, R40 ;  /* 0x0000002800167213 */ /* 0x000fe20000000000 */
[----:B0-----:R-:W0:Y:S01]  /*0c20*/  MUFU.RCP R4, R4 ;  /* 0x0000000400047308 */ /* 0x001e220000001000 */
[----:B------:R-:W-:Y:S02]  /*0c30*/  IABS R24, R38 ;  /* 0x0000002600187213 */ /* 0x000fe40000000000 */
[----:B------:R-:W-:Y:S02]  /*0c40*/  ISETP.GE.AND P4, PT, R17, RZ, PT ;  /* 0x000000ff1100720c */ /* 0x000fe40003f86270 */
[----:B------:R-:W-:-:S02]  /*0c50*/  IABS R26, R23 ;  /* 0x00000017001a7213 */ /* 0x000fc40000000000 */
[----:B------:R-:W-:Y:S02]  /*0c60*/  IABS R92, R85 ;  /* 0x00000055005c7213 */ /* 0x000fe40000000000 */
[----:B------:R-:W-:Y:S02]  /*0c70*/  IABS R90, R77 ;  /* 0x0000004d005a7213 */ /* 0x000fe40000000000 */
[----:B------:R-:W-:Y:S02]  /*0c80*/  IABS R98, R81 ;  /* 0x0000005100627213 */ /* 0x000fe40000000000 */
[----:B------:R-:W-:Y:S02]  /*0c90*/  IABS R100, R75 ;  /* 0x0000004b00647213 */ /* 0x000fe40000000000 */
[----:B------:R-:W-:Y:S01]  /*0ca0*/  IABS R106, R69 ;  /* 0x00000045006a7213 */ /* 0x000fe20000000000 */
[----:B0-----:R-:W-:Y:S01]  /*0cb0*/  VIADD R6, R4, 0xffffffe ;  /* 0x0ffffffe04067836 */ /* 0x001fe20000000000 */
[----:B------:R-:W-:-:S02]  /*0cc0*/  IABS R102, R65 ;  /* 0x0000004100667213 */ /* 0x000fc40000000000 */
[----:B------:R-:W-:Y:S01]  /*0cd0*/  IABS R104, R67 ;  /* 0x0000004300687213 */ /* 0x000fe20000000000 */
[----:B------:R0:W1:Y:S01]  /*0ce0*/  F2I.FTZ.U32.TRUNC.NTZ R7, R6 ;  /* 0x0000000600077305 */ /* 0x000062000021f000 */
[----:B------:R-:W-:Y:S02]  /*0cf0*/  IABS R108, R71 ;  /* 0x00000047006c7213 */ /* 0x000fe40000000000 */
[----:B------:R-:W-:Y:S02]  /*0d00*/  IABS R110, R73 ;  /* 0x00000049006e7213 */ /* 0x000fe40000000000 */
[----:B------:R-:W-:Y:S02]  /*0d10*/  IABS R112, R63 ;  /* 0x0000003f00707213 */ /* 0x000fe40000000000 */
[----:B------:R-:W-:Y:S01]  /*0d20*/  IABS R114, R0 ;  /* 0x0000000000727213 */ /* 0x000fe20000000000 */
[----:B0-----:R-:W-:Y:S02]  /*0d30*/  IMAD.MOV.U32 R6, RZ, RZ, RZ ;  /* 0x000000ffff067224 */ /* 0x001fe400078e00ff */
[----:B-1----:R-:W-:-:S04]  /*0d40*/  IMAD.MOV R8, RZ, RZ, -R7 ;  /* 0x000000ffff087224 */ /* 0x002fc800078e0a07 */
[----:B------:R-:W-:-:S04]  /*0d50*/  IMAD R9, R8, R3, RZ ;  /* 0x0000000308097224 */ /* 0x000fc800078e02ff */
[----:B------:R-:W-:-:S06]  /*0d60*/  IMAD.HI.U32 R7, R7, R9, R6 ;  /* 0x0000000907077227 */ /* 0x000fcc00078e0006 */
[----:B------:R-:W-:-:S04]  /*0d70*/  IMAD.HI.U32 R8, R7, R10, RZ ;  /* 0x0000000a07087227 */ /* 0x000fc800078e00ff */
[----:B------:R-:W-:Y:S02]  /*0d80*/  IMAD.MOV R8, RZ, RZ, -R8 ;  /* 0x000000ffff087224 */ /* 0x000fe400078e0a08 */
[----:B------:R-:W-:-:S04]  /*0d90*/  IMAD.HI.U32 R4, R7, R12, RZ ;  /* 0x0000000c07047227 */ /* 0x000fc800078e00ff */
[----:B------:R-:W-:Y:S02]  /*0da0*/  IMAD R6, R3, R8, R10 ;  /* 0x0000000803067224 */ /* 0x000fe400078e020a */
[----:B------:R-:W-:-:S03]  /*0db0*/  IMAD.HI.U32 R8, R7, R14, RZ ;  /* 0x0000000e07087227 */ /* 0x000fc600078e00ff */
[C---:B------:R-:W-:Y:S01]  /*0dc0*/  ISETP.GT.U32.AND P0, PT, R3.reuse, R6, PT ;  /* 0x000000060300720c */ /* 0x040fe20003f04070 */
[----:B------:R-:W-:Y:S02]  /*0dd0*/  IMAD.MOV R4, RZ, RZ, -R4 ;  /* 0x000000ffff047224 */ /* 0x000fe400078e0a04 */
[----:B------:R-:W-:Y:S02]  /*0de0*/  IMAD.MOV R8, RZ, RZ, -R8 ;  /* 0x000000ffff087224 */ /* 0x000fe400078e0a08 */
[C---:B------:R-:W-:Y:S01]  /*0df0*/  IMAD R4, R3.reuse, R4, R12 ;  /* 0x0000000403047224 */ /* 0x040fe200078e020c */
[----:B------:R-:W-:Y:S01]  /*0e00*/  IABS R12, R16 ;  /* 0x00000010000c7213 */ /* 0x000fe20000000000 */
[----:B------:R-:W-:Y:S01]  /*0e10*/  IMAD R9, R3, R8, R14 ;  /* 0x0000000803097224 */ /* 0x000fe200078e020e */
[----:B------:R-:W-:Y:S01]  /*0e20*/  IABS R14, R15 ;  /* 0x0000000f000e7213 */ /* 0x000fe20000000000 */
[----:B------:R-:W-:Y:S01]  /*0e30*/  IMAD.HI.U32 R17, R7, R24, RZ ;  /* 0x0000001807117227 */ /* 0x000fe200078e00ff */
[----:B------:R-:W-:-:S02]  /*0e40*/  ISETP.GT.U32.AND P3, PT, R3, R4, PT ;  /* 0x000000040300720c */ /* 0x000fc40003f64070 */
[----:B------:R-:W-:Y:S01]  /*0e50*/  ISETP.GT.U32.AND P6, PT, R3, R9, PT ;  /* 0x000000090300720c */ /* 0x000fe20003fc4070 */
[----:B------:R-:W-:Y:S01]  /*0e60*/  @!P0 IMAD.IADD R6, R6, 0x1, -R3 ;  /* 0x0000000106068824 */ /* 0x000fe200078e0a03 */
[----:B------:R-:W-:Y:S01]  /*0e70*/  ISETP.GE.AND P0, PT, R16, RZ, PT ;  /* 0x000000ff1000720c */ /* 0x000fe20003f06270 */
[----:B------:R-:W-:Y:S01]  /*0e80*/  IMAD.HI.U32 R8, R7, R12, RZ ;  /* 0x0000000c07087227 */ /* 0x000fe200078e00ff */
[----:B------:R-:W-:Y:S02]  /*0e90*/  IABS R16, R13 ;  /* 0x0000000d00107213 */ /* 0x000fe40000000000 */
[----:B------:R-:W-:Y:S01]  /*0ea0*/  ISETP.GT.U32.AND P5, PT, R3, R6, PT ;  /* 0x000000060300720c */ /* 0x000fe20003fa4070 */
[----:B------:R-:W-:Y:S02]  /*0eb0*/  IMAD.MOV R8, RZ, RZ, -R8 ;  /* 0x000000ffff087224 */ /* 0x000fe400078e0a08 */
[----:B------:R-:W-:-:S04]  /*0ec0*/  IMAD.HI.U32 R10, R7, R14, RZ ;  /* 0x0000000e070a7227 */ /* 0x000fc800078e00ff */
[----:B------:R-:W-:Y:S01]  /*0ed0*/  IMAD R8, R3, R8, R12 ;  /* 0x0000000803087224 */ /* 0x000fe200078e020c */
[----:B------:R-:W-:Y:S01]  /*0ee0*/  IABS R12, R11 ;  /* 0x0000000b000c7213 */ /* 0x000fe20000000000 */
[--C-:B------:R-:W-:Y:S02]  /*0ef0*/  @!P3 IMAD.IADD R4, R4, 0x1, -R3.reuse ;  /* 0x000000010404b824 */ /* 0x100fe400078e0a03 */
[--C-:B------:R-:W-:Y:S01]  /*0f00*/  @!P6 IMAD.IADD R9, R9, 0x1, -R3.reuse ;  /* 0x000000010909e824 */ /* 0x100fe200078e0a03 */
[C---:B------:R-:W-:Y:S01]  /*0f10*/  ISETP.GT.U32.AND P6, PT, R3.reuse, R8, PT ;  /* 0x000000080300720c */ /* 0x040fe20003fc4070 */
[----:B------:R-:W-:Y:S01]  /*0f20*/  @!P5 IMAD.IADD R6, R6, 0x1, -R3 ;  /* 0x000000010606d824 */ /* 0x000fe200078e0a03 */
[C---:B------:R-:W-:Y:S01]  /*0f30*/  ISETP.GT.U32.AND P3, PT, R3.reuse, R4, PT ;  /* 0x000000040300720c */ /* 0x040fe20003f64070 */
[----:B------:R-:W-:Y:S01]  /*0f40*/  IMAD.MOV R10, RZ, RZ, -R10 ;  /* 0x000000ffff0a7224 */ /* 0x000fe200078e0a0a */
[----:B------:R-:W-:Y:S01]  /*0f50*/  ISETP.GT.U32.AND P5, PT, R3, R9, PT ;  /* 0x000000090300720c */ /* 0x000fe20003fa4070 */
[----:B------:R-:W-:Y:S01]  /*0f60*/  @!P1 IMAD.MOV R6, RZ, RZ, -R6 ;  /* 0x000000ffff069224 */ /* 0x000fe200078e0a06 */
[----:B------:R-:W-:Y:S01]  /*0f70*/  ISETP.GE.AND P1, PT, R15, RZ, PT ;  /* 0x000000ff0f00720c */ /* 0x000fe20003f26270 */
[----:B------:R-:W-:-:S02]  /*0f80*/  IMAD R14, R3, R10, R14 ;  /* 0x0000000a030e7224 */ /* 0x000fc400078e020e */
[----:B------:R-:W-:-:S04]  /*0f90*/  IMAD.HI.U32 R10, R7, R12, RZ ;  /* 0x0000000c070a7227 */ /* 0x000fc800078e00ff */
[--C-:B------:R-:W-:Y:S02]  /*0fa0*/  @!P6 IMAD.IADD R8, R8, 0x1, -R3.reuse ;  /* 0x000000010808e824 */ /* 0x100fe400078e0a03 */
[--C-:B------:R-:W-:Y:S01]  /*0fb0*/  @!P3 IMAD.IADD R4, R4, 0x1, -R3.reuse ;  /* 0x000000010404b824 */ /* 0x100fe200078e0a03 */
[----:B------:R-:W-:Y:S01]  /*0fc0*/  ISETP.GT.U32.AND P3, PT, R3, R14, PT ;  /* 0x0000000e0300720c */ /* 0x000fe20003f64070 */
[----:B------:R-:W-:Y:S01]  /*0fd0*/  @!P5 IMAD.IADD R9, R9, 0x1, -R3 ;  /* 0x000000010909d824 */ /* 0x000fe200078e0a03 */
[----:B------:R-:W-:Y:S01]  /*0fe0*/  ISETP.GE.AND P5, PT, R11, RZ, PT ;  /* 0x000000ff0b00720c */ /* 0x000fe20003fa6270 */
[----:B------:R-:W-:Y:S01]  /*0ff0*/  IMAD.HI.U32 R11, R7, R16, RZ ;  /* 0x00000010070b7227 */ /* 0x000fe200078e00ff */
[----:B------:R-:W-:-:S03]  /*1000*/  ISETP.GT.U32.AND P6, PT, R3, R8, PT ;  /* 0x000000080300720c */ /* 0x000fc60003fc4070 */
[----:B------:R-:W-:Y:S02]  /*1010*/  IMAD.MOV R10, RZ, RZ, -R10 ;  /* 0x000000ffff0a7224 */ /* 0x000fe400078e0a0a */
[----:B------:R-:W-:Y:S01]  /*1020*/  @!P2 IMAD.MOV R4, RZ, RZ, -R4 ;  /* 0x000000ffff04a224 */ /* 0x000fe200078e0a04 */
[----:B------:R-:W-:Y:S01]  /*1030*/  ISETP.GE.AND P2, PT, R13, RZ, PT ;  /* 0x000000ff0d00720c */ /* 0x000fe20003f46270 */
[----:B------:R-:W-:Y:S02]  /*1040*/  IMAD.MOV R13, RZ, RZ, -R11 ;  /* 0x000000ffff0d7224 */ /* 0x000fe400078e0a0b */
[C---:B------:R-:W-:Y:S01]  /*1050*/  IMAD R11, R3.reuse, R10, R12 ;  /* 0x0000000a030b7224 */ /* 0x040fe200078e020c */
[----:B------:R-:W-:Y:S01]  /*1060*/  IABS R10, R19 ;  /* 0x00000013000a7213 */ /* 0x000fe20000000000 */
[C---:B------:R-:W-:Y:S02]  /*1070*/  IMAD R12, R3.reuse, R13, R16 ;  /* 0x0000000d030c7224 */ /* 0x040fe400078e0210 */
[----:B------:R-:W-:Y:S01]  /*1080*/  @!P6 IMAD.IADD R8, R8, 0x1, -R3 ;  /* 0x000000010808e824 */ /* 0x000fe200078e0a03 */
[----:B------:R-:W-:Y:S01]  /*1090*/  ISETP.GT.U32.AND P6, PT, R3, R11, PT ;  /* 0x0000000b0300720c */ /* 0x000fe20003fc4070 */
[----:B------:R-:W-:-:S02]  /*10a0*/  IMAD.MOV.U32 R16, RZ, RZ, R10 ;  /* 0x000000ffff107224 */ /* 0x000fc400078e000a */
[----:B------:R-:W-:Y:S02]  /*10b0*/  @!P3 IMAD.IADD R14, R14, 0x1, -R3 ;  /* 0x000000010e0eb824 */ /* 0x000fe400078e0a03 */
[----:B------:R-:W-:-:S03]  /*10c0*/  IMAD.HI.U32 R10, R7, R16, RZ ;  /* 0x00000010070a7227 */ /* 0x000fc600078e00ff */
[----:B------:R-:W-:Y:S01]  /*10d0*/  ISETP.GT.U32.AND P3, PT, R3, R14, PT ;  /* 0x0000000e0300720c */ /* 0x000fe20003f64070 */
[----:B------:R-:W-:Y:S02]  /*10e0*/  IMAD.MOV R13, RZ, RZ, -R10 ;  /* 0x000000ffff0d7224 */ /* 0x000fe400078e0a0a */
[----:B------:R-:W-:-:S04]  /*10f0*/  IMAD.HI.U32 R10, R7, R18, RZ ;  /* 0x00000012070a7227 */ /* 0x000fc800078e00ff */
[----:B------:R-:W-:Y:S02]  /*1100*/  IMAD R13, R3, R13, R16 ;  /* 0x0000000d030d7224 */ /* 0x000fe400078e0210 */
[--C-:B------:R-:W-:Y:S02]  /*1110*/  @!P6 IMAD.IADD R11, R11, 0x1, -R3.reuse ;  /* 0x000000010b0be824 */ /* 0x100fe400078e0a03 */
[----:B------:R-:W-:Y:S01]  /*1120*/  IMAD.MOV R10, RZ, RZ, -R10 ;  /* 0x000000ffff0a7224 */ /* 0x000fe200078e0a0a */
[C---:B------:R-:W-:Y:S01]  /*1130*/  ISETP.GT.U32.AND P6, PT, R3.reuse, R13, PT ;  /* 0x0000000d0300720c */ /* 0x040fe20003fc4070 */
[----:B------:R-:W-:Y:S01]  /*1140*/  @!P3 IMAD.IADD R14, R14, 0x1, -R3 ;  /* 0x000000010e0eb824 */ /* 0x000fe200078e0a03 */
[----:B------:R-:W-:Y:S01]  /*1150*/  ISETP.GT.U32.AND P3, PT, R3, R12, PT ;  /* 0x0000000c0300720c */ /* 0x000fe20003f64070 */
[----:B------:R-:W-:-:S04]  /*1160*/  IMAD.HI.U32 R15, R7, R20, RZ ;  /* 0x00000014070f7227 */ /* 0x000fc800078e00ff */
[----:B------:R-:W-:Y:S02]  /*1170*/  IMAD R10, R3, R10, R18 ;  /* 0x0000000a030a7224 */ /* 0x000fe400078e0212 */
[----:B------:R-:W-:-:S04]  /*1180*/  IMAD.HI.U32 R16, R7, R22, RZ ;  /* 0x0000001607107227 */ /* 0x000fc800078e00ff */
[----:B------:R-:W-:Y:S01]  /*1190*/  @!P6 IMAD.IADD R13, R13, 0x1, -R3 ;  /* 0x000000010d0de824 */ /* 0x000fe200078e0a03 */
[C---:B------:R-:W-:Y:S01]  /*11a0*/  ISETP.GT.U32.AND P6, PT, R3.reuse, R11, PT ;  /* 0x0000000b0300720c */ /* 0x040fe20003fc4070 */
[----:B------:R-:W-:Y:S02]  /*11b0*/  IMAD.MOV R15, RZ, RZ, -R15 ;  /* 0x000000ffff0f7224 */ /* 0x000fe400078e0a0f */
[----:B------:R-:W-:Y:S01]  /*11c0*/  @!P3 IMAD.IADD R12, R12, 0x1, -R3 ;  /* 0x000000010c0cb824 */ /* 0x000fe200078e0a03 */
[C---:B------:R-:W-:Y:S01]  /*11d0*/  ISETP.GT.U32.AND P3, PT, R3.reuse, R10, PT ;  /* 0x0000000a0300720c */ /* 0x040fe20003f64070 */
[----:B------:R-:W-:Y:S02]  /*11e0*/  IMAD.MOV R16, RZ, RZ, -R16 ;  /* 0x000000ffff107224 */ /* 0x000fe400078e0a10 */
[----:B------:R-:W-:Y:S01]  /*11f0*/  IMAD R15, R3, R15, R20 ;  /* 0x0000000f030f7224 */ /* 0x000fe200078e0214 */
[----:B------:R-:W-:Y:S01]  /*1200*/  IABS R20, R36 ;  /* 0x0000002400147213 */ /* 0x000fe20000000000 */
[----:B------:R-:W-:-:S02]  /*1210*/  IMAD.MOV R17, RZ, RZ, -R17 ;  /* 0x000000ffff117224 */ /* 0x000fc400078e0a11 */
[----:B------:R-:W-:Y:S01]  /*1220*/  IMAD R18, R3, R16, R22 ;  /* 0x0000001003127224 */ /* 0x000fe200078e0216 */
[----:B------:R-:W-:Y:S01]  /*1230*/  IABS R22, R35 ;  /* 0x0000002300167213 */ /* 0x000fe20000000000 */
[----:B------:R-:W-:Y:S01]  /*1240*/  @!P6 IMAD.IADD R11, R11, 0x1, -R3 ;  /* 0x000000010b0be824 */ /* 0x000fe200078e0a03 */
[C---:B------:R-:W-:Y:S01]  /*1250*/  ISETP.GT.U32.AND P6, PT, R3.reuse, R15, PT ;  /* 0x0000000f0300720c */ /* 0x040fe20003fc4070 */
[----:B------:R-:W-:Y:S01]  /*1260*/  IMAD R16, R3, R17, R24 ;  /* 0x0000001103107224 */ /* 0x000fe200078e0218 */
[----:B------:R-:W-:Y:S01]  /*1270*/  IABS R24, R32 ;  /* 0x0000002000187213 */ /* 0x000fe20000000000 */
[----:B------:R-:W-:-:S04]  /*1280*/  IMAD.HI.U32 R17, R7, R20, RZ ;  /* 0x0000001407117227 */ /* 0x000fc800078e00ff */
[----:B------:R-:W-:Y:S01]  /*1290*/  @!P4 IMAD.MOV R9, RZ, RZ, -R9 ;  /* 0x000000ffff09c224 */ /* 0x000fe200078e0a09 */
[C---:B------:R-:W-:Y:S01]  /*12a0*/  ISETP.GT.U32.AND P4, PT, R3.reuse, R12, PT ;  /* 0x0000000c0300720c */ /* 0x040fe20003f84070 */
[----:B------:R-:W-:Y:S02]  /*12b0*/  IMAD.MOV R17, RZ, RZ, -R17 ;  /* 0x000000ffff117224 */ /* 0x000fe400078e0a11 */
[--C-:B------:R-:W-:Y:S01]  /*12c0*/  @!P3 IMAD.IADD R10, R10, 0x1, -R3.reuse ;  /* 0x000000010a0ab824 */ /* 0x100fe200078e0a03 */
[C---:B------:R-:W-:Y:S01]  /*12d0*/  ISETP.GT.U32.AND P3, PT, R3.reuse, R13, PT ;  /* 0x0000000d0300720c */ /* 0x040fe20003f64070 */
[----:B------:R-:W-:Y:S02]  /*12e0*/  IMAD R17, R3, R17, R20 ;  /* 0x0000001103117224 */ /* 0x000fe400078e0214 */
[----:B------:R-:W-:Y:S02]  /*12f0*/  @!P6 IMAD.IADD R15, R15, 0x1, -R3 ;  /* 0x000000010f0fe824 */ /* 0x000fe400078e0a03 */
[----:B------:R-:W-:Y:S01]  /*1300*/  @!P0 IMAD.MOV R8, RZ, RZ, -R8 ;  /* 0x000000ffff088224 */ /* 0x000fe200078e0a08 */
[----:B------:R-:W-:Y:S01]  /*1310*/  ISETP.GT.U32.AND P6, PT, R3, R17, PT ;  /* 0x000000110300720c */ /* 0x000fe20003fc4070 */
[----:B------:R-:W-:Y:S01]  /*1320*/  IMAD.HI.U32 R20, R7, R24, RZ ;  /* 0x0000001807147227 */ /* 0x000fe200078e00ff */
[----:B------:R-:W-:-:S03]  /*1330*/  ISETP.GT.U32.AND P0, PT, R3, R10, PT ;  /* 0x0000000a0300720c */ /* 0x000fc60003f04070 */
[--C-:B------:R-:W-:Y:S01]  /*1340*/  @!P4 IMAD.IADD R12, R12, 0x1, -R3.reuse ;  /* 0x000000010c0cc824 */ /* 0x100fe200078e0a03 */
[----:B------:R-:W-:Y:S01]  /*1350*/  ISETP.GT.U32.AND P4, PT, R3, R18, PT ;  /* 0x000000120300720c */ /* 0x000fe20003f84070 */
[--C-:B------:R-:W-:Y:S01]  /*1360*/  @!P3 IMAD.IADD R13, R13, 0x1, -R3.reuse ;  /* 0x000000010d0db824 */ /* 0x100fe200078e0a03 */
[C---:B------:R-:W-:Y:S01]  /*1370*/  ISETP.GT.U32.AND P3, PT, R3.reuse, R16, PT ;  /* 0x000000100300720c */ /* 0x040fe20003f64070 */
[----:B------:R-:W-:Y:S02]  /*1380*/  IMAD.MOV R20, RZ, RZ, -R20 ;  /* 0x000000ffff147224 */ /* 0x000fe400078e0a14 */
[----:B------:R-:W-:Y:S01]  /*1390*/  @!P1 IMAD.MOV R14, RZ, RZ, -R14 ;  /* 0x000000ffff0e9224 */ /* 0x000fe200078e0a0e */
[----:B------:R-:W-:Y:S01]  /*13a0*/  ISETP.GT.U32.AND P1, PT, R3, R15, PT ;  /* 0x0000000f0300720c */ /* 0x000fe20003f24070 */
[--C-:B------:R-:W-:Y:S02]  /*13b0*/  @!P6 IMAD.IADD R17, R17, 0x1, -R3.reuse ;  /* 0x000000011111e824 */ /* 0x100fe400078e0a03 */
[----:B------:R-:W-:Y:S01]  /*13c0*/  @!P0 IMAD.IADD R10, R10, 0x1, -R3 ;  /* 0x000000010a0a8824 */ /* 0x000fe200078e0a03 */
[----:B------:R-:W-:Y:S01]  /*13d0*/  ISETP.GE.AND P0, PT, R19, RZ, PT ;  /* 0x000000ff1300720c */ /* 0x000fe20003f06270 */
[----:B------:R-:W-:Y:S01]  /*13e0*/  IMAD.HI.U32 R19, R7, R22, RZ ;  /* 0x0000001607137227 */ /* 0x000fe200078e00ff */
[----:B------:R-:W-:-:S03]  /*13f0*/  ISETP.GT.U32.AND P6, PT, R3, R17, PT ;  /* 0x000000110300720c */ /* 0x000fc60003fc4070 */
[--C-:B------:R-:W-:Y:S01]  /*1400*/  @!P4 IMAD.IADD R18, R18, 0x1, -R3.reuse ;  /* 0x000000011212c824 */ /* 0x100fe200078e0a03 */
[----:B------:R-:W-:Y:S01]  /*1410*/  ISETP.GE.AND P4, PT, R78, RZ, PT ;  /* 0x000000ff4e00720c */ /* 0x000fe20003f86270 */
[----:B------:R-:W-:Y:S01]  /*1420*/  @!P3 IMAD.IADD R16, R16, 0x1, -R3 ;  /* 0x000000011010b824 */ /* 0x000fe200078e0a03 */
[----:B------:R-:W-:Y:S01]  /*1430*/  ISETP.GE.AND P3, PT, R42, RZ, PT ;  /* 0x000000ff2a00720c */ /* 0x000fe20003f66270 */
[----:B------:R-:W-:Y:S01]  /*1440*/  @!P2 IMAD.MOV R12, RZ, RZ, -R12 ;  /* 0x000000ffff0ca224 */ /* 0x000fe200078e0a0c */
[----:B------:R-:W-:Y:S01]  /*1450*/  IABS R42, R60 ;  /* 0x0000003c002a7213 */ /* 0x000fe20000000000 */
[C---:B------:R-:W-:Y:S01]  /*1460*/  IMAD R20, R3.reuse, R20, R24 ;  /* 0x0000001403147224 */ /* 0x040fe200078e0218 */
[----:B------:R-:W-:Y:S01]  /*1470*/  ISETP.GT.U32.AND P2, PT, R3, R16, PT ;  /* 0x000000100300720c */ /* 0x000fe20003f44070 */
[----:B------:R-:W-:Y:S01]  /*1480*/  IMAD.MOV R19, RZ, RZ, -R19 ;  /* 0x000000ffff137224 */ /* 0x000fe200078e0a13 */
[----:B------:R-:W-:Y:S01]  /*1490*/  IABS R24, R31 ;  /* 0x0000001f00187213 */ /* 0x000fe20000000000 */
[----:B------:R-:W-:Y:S01]  /*14a0*/  @!P6 IMAD.IADD R17, R17, 0x1, -R3 ;  /* 0x000000011111e824 */ /* 0x000fe200078e0a03 */
[----:B------:R-:W-:Y:S01]  /*14b0*/  ISETP.GE.AND P6, PT, R36, RZ, PT ;  /* 0x000000ff2400720c */ /* 0x000fe20003fc6270 */
[C---:B------:R-:W-:Y:S01]  /*14c0*/  IMAD R19, R3.reuse, R19, R22 ;  /* 0x0000001303137224 */ /* 0x040fe200078e0216 */
[----:B------:R-:W-:Y:S01]  /*14d0*/  IABS R36, R76 ;  /* 0x0000004c00247213 */ /* 0x000fe20000000000 */
[----:B------:R-:W-:Y:S01]  /*14e0*/  @!P5 IMAD.MOV R11, RZ, RZ, -R11 ;  /* 0x000000ffff0bd224 */ /* 0x000fe200078e0a0b */
[C---:B------:R-:W-:Y:S01]  /*14f0*/  ISETP.GT.U32.AND P5, PT, R3.reuse, R18, PT ;  /* 0x000000120300720c */ /* 0x040fe20003fa4070 */
[----:B------:R-:W-:Y:S01]  /*1500*/  @!P4 IMAD.MOV R10, RZ, RZ, -R10 ;  /* 0x000000ffff0ac224 */ /* 0x000fe200078e0a0a */
[----:B------:R-:W-:Y:S01]  /*1510*/  ISETP.GT.U32.AND P4, PT, R3, R20, PT ;  /* 0x000000140300720c */ /* 0x000fe20003f84070 */
[----:B------:R-:W-:Y:S01]  /*1520*/  IMAD.HI.U32 R22, R7, R24, RZ ;  /* 0x0000001807167227 */ /* 0x000fe200078e00ff */
[----:B------:R-:W-:-:S03]  /*1530*/  IABS R78, R83 ;  /* 0x00000053004e7213 */ /* 0x000fc60000000000 */
[----:B------:R-:W-:Y:S01]  /*1540*/  @!P1 IMAD.IADD R15, R15, 0x1, -R3 ;  /* 0x000000010f0f9824 */ /* 0x000fe200078e0a03 */
[----:B------:R-:W-:Y:S01]  /*1550*/  ISETP.GE.AND P1, PT, R40, RZ, PT ;  /* 0x000000ff2800720c */ /* 0x000fe20003f26270 */
[----:B------:R-:W-:Y:S01]  /*1560*/  IMAD.MOV R22, RZ, RZ, -R22 ;  /* 0x000000ffff167224 */ /* 0x000fe200078e0a16 */
[----:B------:R-:W-:Y:S01]  /*1570*/  IABS R40, R72 ;  /* 0x0000004800287213 */ /* 0x000fe20000000000 */
[----:B------:R-:W-:-:S04]  /*1580*/  IMAD.HI.U32 R21, R7, R26, RZ ;  /* 0x0000001a07157227 */ /* 0x000fc800078e00ff */
[----:B------:R-:W-:Y:S01]  /*1590*/  @!P2 IMAD.IADD R16, R16, 0x1, -R3 ;  /* 0x000000011010a824 */ /* 0x000fe200078e0a03 */
[----:B------:R-:W-:Y:S01]  /*15a0*/  ISETP.GE.AND P2, PT, R38, RZ, PT ;  /* 0x000000ff2600720c */ /* 0x000fe20003f46270 */
[C---:B------:R-:W-:Y:S01]  /*15b0*/  IMAD R22, R3.reuse, R22, R24 ;  /* 0x0000001603167224 */ /* 0x040fe200078e0218 */
[----:B------:R-:W-:Y:S01]  /*15c0*/  IABS R24, R30 ;  /* 0x0000001e00187213 */ /* 0x000fe20000000000 */
[----:B------:R-:W-:Y:S01]  /*15d0*/  IMAD.MOV R21, RZ, RZ, -R21 ;  /* 0x000000ffff157224 */ /* 0x000fe200078e0a15 */
[----:B------:R-:W-:Y:S01]  /*15e0*/  IABS R38, R74 ;  /* 0x0000004a00267213 */ /* 0x000fe20000000000 */
[----:B------:R-:W-:Y:S01]  /*15f0*/  @!P6 IMAD.MOV R17, RZ, RZ, -R17 ;  /* 0x000000ffff11e224 */ /* 0x000fe200078e0a11 */
[C---:B------:R-:W-:Y:S01]  /*1600*/  ISETP.GT.U32.AND P6, PT, R3.reuse, R22, PT ;  /* 0x000000160300720c */ /* 0x040fe20003fc4070 */
[--C-:B------:R-:W-:Y:S02]  /*1610*/  @!P5 IMAD.IADD R18, R18, 0x1, -R3.reuse ;  /* 0x000000011212d824 */ /* 0x100fe400078e0a03 */
        /* <DEDUP_REMOVED lines=8> */
[----:B------:R-:W-:Y:S01]  /*16a0*/  @!P0 IMAD.MOV R13, RZ, RZ, -R13 ;  /* 0x000000ffff0d8224 */ /* 0x000fe200078e0a0d */
[----:B------:R-:W-:Y:S01]  /*16b0*/  ISETP.GE.AND P2, PT, R23, RZ, PT ;  /* 0x000000ff1700720c */ /* 0x000fe20003f46270 */
[----:B------:R-:W-:Y:S01]  /*16c0*/  IMAD.HI.U32 R23, R7, R24, RZ ;  /* 0x0000001807177227 */ /* 0x000fe200078e00ff */
[----:B------:R-:W-:-:S02]  /*16d0*/  ISETP.GT.U32.AND P0, PT, R3, R19, PT ;  /* 0x000000130300720c */ /* 0x000fc40003f04070 */
[----:B------:R-:W-:Y:S01]  /*16e0*/  IABS R32, R29 ;  /* 0x0000001d00207213 */ /* 0x000fe20000000000 */
[----:B------:R-:W-:Y:S02]  /*16f0*/  @!P6 IMAD.IADD R22, R22, 0x1, -R3 ;  /* 0x000000011616e824 */ /* 0x000fe400078e0a03 */
[----:B------:R-:W-:Y:S02]  /*1700*/  IMAD.MOV R23, RZ, RZ, -R23 ;  /* 0x000000ffff177224 */ /* 0x000fe400078e0a17 */
[----:B------:R-:W-:Y:S01]  /*1710*/  @!P1 IMAD.IADD R20, R20, 0x1, -R3 ;  /* 0x0000000114149824 */ /* 0x000fe200078e0a03 */
[C---:B------:R-:W-:Y:S01]  /*1720*/  ISETP.GT.U32.AND P6, PT, R3.reuse, R22, PT ;  /* 0x000000160300720c */ /* 0x040fe20003fc4070 */
[----:B------:R-:W-:Y:S01]  /*1730*/  IMAD R23, R3, R23, R24 ;  /* 0x0000001703177224 */ /* 0x000fe200078e0218 */
[----:B------:R-:W-:Y:S01]  /*1740*/  ISETP.GE.AND P1, PT, R30, RZ, PT ;  /* 0x000000ff1e00720c */ /* 0x000fe20003f26270 */
[----:B------:R-:W-:Y:S01]  /*1750*/  IMAD.HI.U32 R24, R7, R26, RZ ;  /* 0x0000001a07187227 */ /* 0x000fe200078e00ff */
[----:B------:R-:W-:-:S03]  /*1760*/  IABS R30, R25 ;  /* 0x00000019001e7213 */ /* 0x000fc60000000000 */
[----:B------:R-:W-:Y:S02]  /*1770*/  @!P5 IMAD.IADD R21, R21, 0x1, -R3 ;  /* 0x000000011515d824 */ /* 0x000fe400078e0a03 */
[----:B------:R-:W-:Y:S01]  /*1780*/  @!P4 IMAD.MOV R20, RZ, RZ, -R20 ;  /* 0x000000ffff14c224 */ /* 0x000fe200078e0a14 */
[C---:B------:R-:W-:Y:S01]  /*1790*/  ISETP.GT.U32.AND P4, PT, R3.reuse, R23, PT ;  /* 0x000000170300720c */ /* 0x040fe20003f84070 */
[----:B------:R-:W-:Y:S02]  /*17a0*/  IMAD.MOV R24, RZ, RZ, -R24 ;  /* 0x000000ffff187224 */ /* 0x000fe400078e0a18 */
[----:B------:R-:W-:Y:S01]  /*17b0*/  @!P3 IMAD.MOV R15, RZ, RZ, -R15 ;  /* 0x000000ffff0fb224 */ /* 0x000fe200078e0a0f */
[----:B------:R-:W-:Y:S01]  /*17c0*/  ISETP.GT.U32.AND P3, PT, R3, R21, PT ;  /* 0x000000150300720c */ /* 0x000fe20003f64070 */
[----:B------:R-:W-:Y:S01]  /*17d0*/  @!P0 IMAD.IADD R19, R19, 0x1, -R3 ;  /* 0x0000000113138824 */ /* 0x000fe200078e0a03 */
[----:B------:R-:W-:Y:S01]  /*17e0*/  ISETP.GE.AND P0, PT, R35, RZ, PT ;  /* 0x000000ff2300720c */ /* 0x000fe20003f06270 */
[----:B------:R-:W-:-:S02]  /*17f0*/  IMAD R24, R3, R24, R26 ;  /* 0x0000001803187224 */ /* 0x000fc400078e021a */
[----:B------:R-:W-:Y:S01]  /*1800*/  @!P6 IMAD.IADD R22, R22, 0x1, -R3 ;  /* 0x000000011616e824 */ /* 0x000fe200078e0a03 */
[----:B------:R-:W-:Y:S01]  /*1810*/  ISETP.GT.U32.AND P5, PT, R3, R19, PT ;  /* 0x000000130300720c */ /* 0x000fe20003fa4070 */
[----:B------:R-:W-:Y:S01]  /*1820*/  IMAD.HI.U32 R26, R7, R30, RZ ;  /* 0x0000001e071a7227 */ /* 0x000fe200078e00ff */
[----:B------:R-:W-:-:S03]  /*1830*/  ISETP.GT.U32.AND P6, PT, R3, R24, PT ;  /* 0x000000180300720c */ /* 0x000fc60003fc4070 */
[--C-:B------:R-:W-:Y:S02]  /*1840*/  @!P4 IMAD.IADD R23, R23, 0x1, -R3.reuse ;  /* 0x000000011717c824 */ /* 0x100fe400078e0a03 */
[----:B------:R-:W-:Y:S01]  /*1850*/  @!P3 IMAD.IADD R21, R21, 0x1, -R3 ;  /* 0x000000011515b824 */ /* 0x000fe200078e0a03 */
[----:B------:R-:W-:Y:S01]  /*1860*/  ISETP.GE.AND P3, PT, R28, RZ, PT ;  /* 0x000000ff1c00720c */ /* 0x000fe20003f66270 */
[----:B------:R-:W-:Y:S01]  /*1870*/  IMAD.MOV R26, RZ, RZ, -R26 ;  /* 0x000000ffff1a7224 */ /* 0x000fe200078e0a1a */
[----:B------:R-:W-:Y:S01]  /*1880*/  IABS R28, R27 ;  /* 0x0000001b001c7213 */ /* 0x000fe20000000000 */
[----:B------:R-:W-:Y:S01]  /*1890*/  @!P2 IMAD.MOV R21, RZ, RZ, -R21 ;  /* 0x000000ffff15a224 */ /* 0x000fe200078e0a15 */
[----:B------:R-:W-:Y:S01]  /*18a0*/  ISETP.GT.U32.AND P4, PT, R3, R23, PT ;  /* 0x000000170300720c */ /* 0x000fe20003f84070 */
[----:B------:R-:W-:Y:S01]  /*18b0*/  @!P5 IMAD.IADD R19, R19, 0x1, -R3 ;  /* 0x000000011313d824 */ /* 0x000fe200078e0a03 */
[----:B------:R-:W-:Y:S01]  /*18c0*/  ISETP.GE.AND P2, PT, R25, RZ, PT ;  /* 0x000000ff1900720c */ /* 0x000fe20003f46270 */
[----:B------:R-:W-:Y:S01]  /*18d0*/  IMAD.HI.U32 R25, R7, R28, RZ ;  /* 0x0000001c07197227 */ /* 0x000fe200078e00ff */
[----:B------:R-:W-:-:S02]  /*18e0*/  ISETP.GE.AND P5, PT, R31, RZ, PT ;  /* 0x000000ff1f00720c */ /* 0x000fc40003fa6270 */
[----:B------:R-:W-:Y:S01]  /*18f0*/  IABS R31, R44 ;  /* 0x0000002c001f7213 */ /* 0x000fe20000000000 */
[----:B------:R-:W-:Y:S02]  /*1900*/  @!P6 IMAD.IADD R24, R24, 0x1, -R3 ;  /* 0x000000011818e824 */ /* 0x000fe400078e0a03 */
[----:B------:R-:W-:Y:S01]  /*1910*/  @!P0 IMAD.MOV R19, RZ, RZ, -R19 ;  /* 0x000000ffff138224 */ /* 0x000fe200078e0a13 */
[----:B------:R-:W-:Y:S01]  /*1920*/  ISETP.GE.AND P0, PT, R27, RZ, PT ;  /* 0x000000ff1b00720c */ /* 0x000fe20003f06270 */
[----:B------:R-:W-:Y:S01]  /*1930*/  IMAD.MOV R25, RZ, RZ, -R25 ;  /* 0x000000ffff197224 */ /* 0x000fe200078e0a19 */
[----:B------:R-:W-:Y:S01]  /*1940*/  ISETP.GT.U32.AND P6, PT, R3, R24, PT ;  /* 0x000000180300720c */ /* 0x000fe20003fc4070 */
[----:B------:R-:W-:-:S04]  /*1950*/  IMAD.HI.U32 R27, R7, R32, RZ ;  /* 0x00000020071b7227 */ /* 0x000fc800078e00ff */
[C---:B------:R-:W-:Y:S02]  /*1960*/  IMAD R25, R3.reuse, R25, R28 ;  /* 0x0000001903197224 */ /* 0x040fe400078e021c */
[----:B------:R-:W-:Y:S02]  /*1970*/  IMAD.MOV R27, RZ, RZ, -R27 ;  /* 0x000000ffff1b7224 */ /* 0x000fe400078e0a1b */
[----:B------:R-:W-:Y:S01]  /*1980*/  IMAD R26, R3, R26, R30 ;  /* 0x0000001a031a7224 */ /* 0x000fe200078e021e */
[----:B------:R-:W-:Y:S01]  /*1990*/  IABS R30, R33 ;  /* 0x00000021001e7213 */ /* 0x000fe20000000000 */
[----:B------:R-:W-:Y:S01]  /*19a0*/  @!P4 IMAD.IADD R23, R23, 0x1, -R3 ;  /* 0x000000011717c824 */ /* 0x000fe200078e0a03 */
[C---:B------:R-:W-:Y:S01]  /*19b0*/  ISETP.GT.U32.AND P4, PT, R3.reuse, R25, PT ;  /* 0x000000190300720c */ /* 0x040fe20003f84070 */
[C---:B------:R-:W-:Y:S01]  /*19c0*/  IMAD R27, R3.reuse, R27, R32 ;  /* 0x0000001b031b7224 */ /* 0x040fe200078e0220 */
[----:B------:R-:W-:Y:S01]  /*19d0*/  IABS R32, R37 ;  /* 0x0000002500207213 */ /* 0x000fe20000000000 */
[----:B------:R-:W-:Y:S01]  /*19e0*/  @!P1 IMAD.MOV R23, RZ, RZ, -R23 ;  /* 0x000000ffff179224 */ /* 0x000fe200078e0a17 */
[C---:B------:R-:W-:Y:S01]  /*19f0*/  ISETP.GT.U32.AND P1, PT, R3.reuse, R26, PT ;  /* 0x0000001a0300720c */ /* 0x040fe20003f24070 */
[----:B------:R-:W-:Y:S01]  /*1a00*/  @!P6 IMAD.IADD R24, R24, 0x1, -R3 ;  /* 0x000000011818e824 */ /* 0x000fe200078e0a03 */
[----:B------:R-:W-:Y:S01]  /*1a10*/  ISETP.GT.U32.AND P6, PT, R3, R27, PT ;  /* 0x0000001b0300720c */ /* 0x000fe20003fc4070 */
[----:B------:R-:W-:Y:S01]  /*1a20*/  @!P5 IMAD.MOV R22, RZ, RZ, -R22 ;  /* 0x000000ffff16d224 */ /* 0x000fe200078e0a16 */
[----:B------:R-:W-:Y:S01]  /*1a30*/  ISETP.GE.AND P5, PT, R29, RZ, PT ;  /* 0x000000ff1d00720c */ /* 0x000fe20003fa6270 */
[----:B------:R-:W-:-:S04]  /*1a40*/  IMAD.HI.U32 R28, R7, R30, RZ ;  /* 0x0000001e071c7227 */ /* 0x000fc800078e00ff */
[----:B------:R-:W-:-:S04]  /*1a50*/  IMAD.HI.U32 R29, R7, R32, RZ ;  /* 0x00000020071d7227 */ /* 0x000fc800078e00ff */
[--C-:B------:R-:W-:Y:S01]  /*1a60*/  @!P4 IMAD.IADD R25, R25, 0x1, -R3.reuse ;  /* 0x000000011919c824 */ /* 0x100fe200078e0a03 */
[----:B------:R-:W-:Y:S01]  /*1a70*/  ISETP.GE.AND P4, PT, R33, RZ, PT ;  /* 0x000000ff2100720c */ /* 0x000fe20003f86270 */
[----:B------:R-:W-:Y:S01]  /*1a80*/  @!P1 IMAD.IADD R26, R26, 0x1, -R3 ;  /* 0x000000011a1a9824 */ /* 0x000fe200078e0a03 */
[----:B------:R-:W-:Y:S01]  /*1a90*/  IABS R33, R39 ;  /* 0x0000002700217213 */ /* 0x000fe20000000000 */
[----:B------:R-:W-:Y:S01]  /*1aa0*/  IMAD.MOV R28, RZ, RZ, -R28 ;  /* 0x000000ffff1c7224 */ /* 0x000fe200078e0a1c */
[----:B------:R-:W-:Y:S01]  /*1ab0*/  ISETP.GT.U32.AND P1, PT, R3, R25, PT ;  /* 0x000000190300720c */ /* 0x000fe20003f24070 */
[----:B------:R-:W-:Y:S02]  /*1ac0*/  IMAD.MOV R29, RZ, RZ, -R29 ;  /* 0x000000ffff1d7224 */ /* 0x000fe400078e0a1d */
[----:B------:R-:W-:Y:S01]  /*1ad0*/  @!P6 IMAD.IADD R27, R27, 0x1, -R3 ;  /* 0x000000011b1be824 */ /* 0x000fe200078e0a03 */
[C---:B------:R-:W-:Y:S01]  /*1ae0*/  ISETP.GT.U32.AND P6, PT, R3.reuse, R26, PT ;  /* 0x0000001a0300720c */ /* 0x040fe20003fc4070 */
[----:B------:R-:W-:-:S02]  /*1af0*/  IMAD R28, R3, R28, R30 ;  /* 0x0000001c031c7224 */ /* 0x000fc400078e021e */
[----:B------:R-:W-:Y:S02]  /*1b00*/  IMAD R29, R3, R29, R32 ;  /* 0x0000001d031d7224 */ /* 0x000fe400078e0220 */
[----:B------:R-:W-:Y:S02]  /*1b10*/  IMAD.MOV.U32 R32, RZ, RZ, R31 ;  /* 0x000000ffff207224 */ /* 0x000fe400078e001f */
[----:B------:R-:W-:-:S04]  /*1b20*/  IMAD.HI.U32 R30, R7, R36, RZ ;  /* 0x00000024071e7227 */ /* 0x000fc800078e00ff */
[----:B------:R-:W-:-:S04]  /*1b30*/  IMAD.HI.U32 R31, R7, R32, RZ ;  /* 0x00000020071f7227 */ /* 0x000fc800078e00ff */
[----:B------:R-:W-:Y:S02]  /*1b40*/  IMAD.MOV R30, RZ, RZ, -R30 ;  /* 0x000000ffff1e7224 */ /* 0x000fe400078e0a1e */
[----:B------:R-:W-:Y:S02]  /*1b50*/  IMAD.MOV R31, RZ, RZ, -R31 ;  /* 0x000000ffff1f7224 */ /* 0x000fe400078e0a1f */
[----:B------:R-:W-:Y:S02]  /*1b60*/  IMAD R30, R3, R30, R36 ;  /* 0x0000001e031e7224 */ /* 0x000fe400078e0224 */
[----:B------:R-:W-:Y:S02]  /*1b70*/  IMAD.MOV.U32 R36, RZ, RZ, R33 ;  /* 0x000000ffff247224 */ /* 0x000fe400078e0021 */
[--C-:B------:R-:W-:Y:S01]  /*1b80*/  @!P1 IMAD.IADD R25, R25, 0x1, -R3.reuse ;  /* 0x0000000119199824 */ /* 0x100fe200078e0a03 */
[C---:B------:R-:W-:Y:S01]  /*1b90*/  ISETP.GT.U32.AND P1, PT, R3.reuse, R28, PT ;  /* 0x0000001c0300720c */ /* 0x040fe20003f24070 */
[----:B------:R-:W-:Y:S01]  /*1ba0*/  @!P6 IMAD.IADD R26, R26, 0x1, -R3 ;  /* 0x000000011a1ae824 */ /* 0x000fe200078e0a03 */
[C---:B------:R-:W-:Y:S01]  /*1bb0*/  ISETP.GT.U32.AND P6, PT, R3.reuse, R29, PT ;  /* 0x0000001d0300720c */ /* 0x040fe20003fc4070 */
[----:B------:R-:W-:-:S02]  /*1bc0*/  IMAD R31, R3, R31, R32 ;  /* 0x0000001f031f7224 */ /* 0x000fc400078e0220 */
[----:B------:R-:W-:Y:S01]  /*1bd0*/  @!P3 IMAD.MOV R24, RZ, RZ, -R24 ;  /* 0x000000ffff18b224 */ /* 0x000fe200078e0a18 */
[----:B------:R-:W-:Y:S01]  /*1be0*/  ISETP.GT.U32.AND P3, PT, R3, R27, PT ;  /* 0x0000001b0300720c */ /* 0x000fe20003f64070 */
[----:B------:R-:W-:-:S04]  /*1bf0*/  IMAD.HI.U32 R32, R7, R36, RZ ;  /* 0x0000002407207227 */ /* 0x000fc800078e00ff */
[----:B------:R-:W-:Y:S02]  /*1c00*/  IMAD.MOV R35, RZ, RZ, -R32 ;  /* 0x000000ffff237224 */ /* 0x000fe400078e0a20 */
[--C-:B------:R-:W-:Y:S01]  /*1c10*/  @!P1 IMAD.IADD R28, R28, 0x1, -R3.reuse ;  /* 0x000000011c1c9824 */ /* 0x100fe200078e0a03 */
[C---:B------:R-:W-:Y:S01]  /*1c20*/  ISETP.GT.U32.AND P1, PT, R3.reuse, R31, PT ;  /* 0x0000001f0300720c */ /* 0x040fe20003f24070 */
[----:B------:R-:W-:Y:S02]  /*1c30*/  IMAD R35, R3, R35, R36 ;  /* 0x0000002303237224 */ /* 0x000fe400078e0224 */
[--C-:B------:R-:W-:Y:S02]  /*1c40*/  @!P6 IMAD.IADD R29, R29, 0x1, -R3.reuse ;  /* 0x000000011d1de824 */ /* 0x100fe400078e0a03 */
[----:B------:R-:W-:Y:S01]  /*1c50*/  @!P3 IMAD.IADD R27, R27, 0x1, -R3 ;  /* 0x000000011b1bb824 */ /* 0x000fe200078e0a03 */
[----:B------:R-:W-:Y:S01]  /*1c60*/  ISETP.GT.U32.AND P6, PT, R3, R35, PT ;  /* 0x000000230300720c */ /* 0x000fe20003fc4070 */
[----:B------:R-:W-:Y:S01]  /*1c70*/  IMAD.HI.U32 R32, R7, R38, RZ ;  /* 0x0000002607207227 */ /* 0x000fe200078e00ff */
[----:B------:R-:W-:-:S03]  /*1c80*/  ISETP.GT.U32.AND P3, PT, R3, R30, PT ;  /* 0x0000001e0300720c */ /* 0x000fc60003f64070 */
[----:B------:R-:W-:Y:S02]  /*1c90*/  IMAD.MOV R32, RZ, RZ, -R32 ;  /* 0x000000ffff207224 */ /* 0x000fe400078e0a20 */
[----:B------:R-:W-:Y:S01]  /*1ca0*/  @!P1 IMAD.IADD R31, R31, 0x1, -R3 ;  /* 0x000000011f1f9824 */ /* 0x000fe200078e0a03 */
[C---:B------:R-:W-:Y:S01]  /*1cb0*/  ISETP.GT.U32.AND P1, PT, R3.reuse, R28, PT ;  /* 0x0000001c0300720c */ /* 0x040fe20003f24070 */
[----:B------:R-:W-:Y:S02]  /*1cc0*/  IMAD R36, R3, R32, R38 ;  /* 0x0000002003247224 */ /* 0x000fe400078e0226 */
[----:B------:R-:W-:-:S04]  /*1cd0*/  IMAD.HI.U32 R32, R7, R42, RZ ;  /* 0x0000002a07207227 */ /* 0x000fc800078e00ff */
[--C-:B------:R-:W-:Y:S02]  /*1ce0*/  @!P6 IMAD.IADD R35, R35, 0x1, -R3.reuse ;  /* 0x000000012323e824 */ /* 0x100fe400078e0a03 */
[----:B------:R-:W-:Y:S01]  /*1cf0*/  @!P3 IMAD.IADD R30, R30, 0x1, -R3 ;  /* 0x000000011e1eb824 */ /* 0x000fe200078e0a03 */
[----:B------:R-:W-:Y:S01]  /*1d00*/  ISETP.GE.AND P3, PT, R37, RZ, PT ;  /* 0x000000ff2500720c */ /* 0x000fe20003f66270 */
[----:B------:R-:W-:Y:S01]  /*1d10*/  @!P2 IMAD.MOV R26, RZ, RZ, -R26 ;  /* 0x000000ffff1aa224 */ /* 0x000fe200078e0a1a */
[----:B------:R-:W-:Y:S01]  /*1d20*/  ISETP.GT.U32.AND P6, PT, R3, R35, PT ;  /* 0x000000230300720c */ /* 0x000fe20003fc4070 */
[----:B------:R-:W-:Y:S01]  /*1d30*/  IMAD.HI.U32 R33, R7, R40, RZ ;  /* 0x0000002807217227 */ /* 0x000fe200078e00ff */
[----:B------:R-:W-:-:S03]  /*1d40*/  ISETP.GT.U32.AND P2, PT, R3, R30, PT ;  /* 0x0000001e0300720c */ /* 0x000fc60003f44070 */
[----:B------:R-:W-:Y:S01]  /*1d50*/  @!P0 IMAD.MOV R25, RZ, RZ, -R25 ;  /* 0x000000ffff198224 */ /* 0x000fe200078e0a19 */
[C---:B------:R-:W-:Y:S01]  /*1d60*/  ISETP.GT.U32.AND P0, PT, R3.reuse, R29, PT ;  /* 0x0000001d0300720c */ /* 0x040fe20003f04070 */
[----:B------:R-:W-:Y:S02]  /*1d70*/  IMAD.MOV R32, RZ, RZ, -R32 ;  /* 0x000000ffff207224 */ /* 0x000fe400078e0a20 */
[----:B------:R-:W-:Y:S02]  /*1d80*/  IMAD.MOV R33, RZ, RZ, -R33 ;  /* 0x000000ffff217224 */ /* 0x000fe400078e0a21 */
[----:B------:R-:W-:Y:S01]  /*1d90*/  @!P1 IMAD.IADD R28, R28, 0x1, -R3 ;  /* 0x000000011c1c9824 */ /* 0x000fe200078e0a03 */
[C---:B------:R-:W-:Y:S01]  /*1da0*/  ISETP.GT.U32.AND P1, PT, R3.reuse, R36, PT ;  /* 0x000000240300720c */ /* 0x040fe20003f24070 */
[----:B------:R-:W-:Y:S01]  /*1db0*/  @!P5 IMAD.MOV R27, RZ, RZ, -R27 ;  /* 0x000000ffff1bd224 */ /* 0x000fe200078e0a1b */
[C---:B------:R-:W-:Y:S01]  /*1dc0*/  ISETP.GT.U32.AND P5, PT, R3.reuse, R31, PT ;  /* 0x0000001f0300720c */ /* 0x040fe20003fa4070 */
[C---:B------:R-:W-:Y:S01]  /*1dd0*/  IMAD R38, R3.reuse, R32, R42 ;  /* 0x0000002003267224 */ /* 0x040fe200078e022a */
[----:B------:R-:W-:Y:S01]  /*1de0*/  IABS R42, R50 ;  /* 0x00000032002a7213 */ /* 0x000fe20000000000 */
[----:B------:R-:W-:Y:S01]  /*1df0*/  IMAD R37, R3, R33, R40 ;  /* 0x0000002103257224 */ /* 0x000fe200078e0228 */
[----:B------:R-:W-:Y:S01]  /*1e00*/  IABS R40, R43 ;  /* 0x0000002b00287213 */ /* 0x000fe20000000000 */
[--C-:B------:R-:W-:Y:S01]  /*1e10*/  @!P6 IMAD.IADD R35, R35, 0x1, -R3.reuse ;  /* 0x000000012323e824 */ /* 0x100fe200078e0a03 */
[C---:B------:R-:W-:Y:S01]  /*1e20*/  ISETP.GT.U32.AND P6, PT, R3.reuse, R38, PT ;  /* 0x000000260300720c */ /* 0x040fe20003fc4070 */
[--C-:B------:R-:W-:Y:S01]  /*1e30*/  @!P2 IMAD.IADD R30, R30, 0x1, -R3.reuse ;  /* 0x000000011e1ea824 */ /* 0x100fe200078e0a03 */
[----:B------:R-:W-:Y:S01]  /*1e40*/  ISETP.GT.U32.AND P2, PT, R3, R37, PT ;  /* 0x000000250300720c */ /* 0x000fe20003f44070 */
[----:B------:R-:W-:Y:S01]  /*1e50*/  @!P0 IMAD.IADD R29, R29, 0x1, -R3 ;  /* 0x000000011d1d8824 */ /* 0x000fe200078e0a03 */
[----:B------:R-:W-:Y:S01]  /*1e60*/  ISETP.GE.AND P0, PT, R76, RZ, PT ;  /* 0x000000ff4c00720c */ /* 0x000fe20003f06270 */
[----:B------:R-:W-:Y:S01]  /*1e70*/  IMAD.HI.U32 R32, R7, R40, RZ ;  /* 0x0000002807207227 */ /* 0x000fe200078e00ff */
[----:B------:R-:W-:-:S03]  /*1e80*/  IABS R33, R46 ;  /* 0x0000002e00217213 */ /* 0x000fc60000000000 */
[--C-:B------:R-:W-:Y:S01]  /*1e90*/  @!P1 IMAD.IADD R36, R36, 0x1, -R3.reuse ;  /* 0x0000000124249824 */ /* 0x100fe200078e0a03 */
[----:B------:R-:W-:Y:S01]  /*1ea0*/  ISETP.GE.AND P1, PT, R39, RZ, PT ;  /* 0x000000ff2700720c */ /* 0x000fe20003f26270 */
[--C-:B------:R-:W-:Y:S01]  /*1eb0*/  @!P5 IMAD.IADD R31, R31, 0x1, -R3.reuse ;  /* 0x000000011f1fd824 */ /* 0x100fe200078e0a03 */
[----:B------:R-:W-:Y:S01]  /*1ec0*/  ISETP.GE.AND P5, PT, R44, RZ, PT ;  /* 0x000000ff2c00720c */ /* 0x000fe20003fa6270 */
[----:B------:R-:W-:Y:S01]  /*1ed0*/  IMAD.MOV R39, RZ, RZ, -R32 ;  /* 0x000000ffff277224 */ /* 0x000fe200078e0a20 */
[----:B------:R-:W-:Y:S01]  /*1ee0*/  IABS R44, R41 ;  /* 0x00000029002c7213 */ /* 0x000fe20000000000 */
[----:B------:R-:W-:Y:S01]  /*1ef0*/  @!P6 IMAD.IADD R38, R38, 0x1, -R3 ;  /* 0x000000012626e824 */ /* 0x000fe200078e0a03 */
[C---:B------:R-:W-:Y:S01]  /*1f00*/  ISETP.GT.U32.AND P6, PT, R3.reuse, R36, PT ;  /* 0x000000240300720c */ /* 0x040fe20003fc4070 */
[----:B------:R-:W-:Y:S02]  /*1f10*/  IMAD R39, R3, R39, R40 ;  /* 0x0000002703277224 */ /* 0x000fe400078e0228 */
[----:B------:R-:W-:-:S04]  /*1f20*/  IMAD.HI.U32 R32, R7, R42, RZ ;  /* 0x0000002a07207227 */ /* 0x000fc800078e00ff */
[----:B------:R-:W-:Y:S01]  /*1f30*/  @!P2 IMAD.IADD R37, R37, 0x1, -R3 ;  /* 0x000000012525a824 */ /* 0x000fe200078e0a03 */
[----:B------:R-:W-:Y:S01]  /*1f40*/  ISETP.GE.AND P2, PT, R74, RZ, PT ;  /* 0x000000ff4a00720c */ /* 0x000fe20003f46270 */
[----:B------:R-:W-:Y:S01]  /*1f50*/  @!P0 IMAD.MOV R30, RZ, RZ, -R30 ;  /* 0x000000ffff1e8224 */ /* 0x000fe200078e0a1e */
[C---:B------:R-:W-:Y:S01]  /*1f60*/  ISETP.GT.U32.AND P0, PT, R3.reuse, R39, PT ;  /* 0x000000270300720c */ /* 0x040fe20003f04070 */
[----:B------:R-:W-:Y:S02]  /*1f70*/  IMAD.MOV R32, RZ, RZ, -R32 ;  /* 0x000000ffff207224 */ /* 0x000fe400078e0a20 */
[----:B------:R-:W-:Y:S01]  /*1f80*/  @!P4 IMAD.MOV R28, RZ, RZ, -R28 ;  /* 0x000000ffff1cc224 */ /* 0x000fe200078e0a1c */
[C---:B------:R-:W-:Y:S01]  /*1f90*/  ISETP.GT.U32.AND P4, PT, R3.reuse, R37, PT ;  /* 0x000000250300720c */ /* 0x040fe20003f84070 */
[----:B------:R-:W-:Y:S01]  /*1fa0*/  @!P5 IMAD.MOV R31, RZ, RZ, -R31 ;  /* 0x000000ffff1fd224 */ /* 0x000fe200078e0a1f */
[----:B------:R-:W-:Y:S01]  /*1fb0*/  ISETP.GE.AND P5, PT, R72, RZ, PT ;  /* 0x000000ff4800720c */ /* 0x000fe20003fa6270 */
[----:B------:R-:W-:Y:S01]  /*1fc0*/  IMAD R40, R3, R32, R42 ;  /* 0x0000002003287224 */ /* 0x000fe200078e022a */
[----:B------:R-:W-:Y:S01]  /*1fd0*/  IABS R42, R48 ;  /* 0x00000030002a7213 */ /* 0x000fe20000000000 */
[----:B------:R-:W-:-:S04]  /*1fe0*/  IMAD.HI.U32 R32, R7, R44, RZ ;  /* 0x0000002c07207227 */ /* 0x000fc800078e00ff */
[--C-:B------:R-:W-:Y:S01]  /*1ff0*/  @!P6 IMAD.IADD R36, R36, 0x1, -R3.reuse ;  /* 0x000000012424e824 */ /* 0x100fe200078e0a03 */
[----:B------:R-:W-:Y:S01]  /*2000*/  ISETP.GT.U32.AND P6, PT, R3, R40, PT ;  /* 0x000000280300720c */ /* 0x000fe20003fc4070 */
[----:B------:R-:W-:Y:S02]  /*2010*/  IMAD.MOV R32, RZ, RZ, -R32 ;  /* 0x000000ffff207224 */ /* 0x000fe400078e0a20 */
[--C-:B------:R-:W-:Y:S01]  /*2020*/  @!P0 IMAD.IADD R39, R39, 0x1, -R3.reuse ;  /* 0x0000000127278824 */ /* 0x100fe200078e0a03 */
[----:B------:R-:W-:Y:S01]  /*2030*/  ISETP.GE.AND P0, PT, R41, RZ, PT ;  /* 0x000000ff2900720c */ /* 0x000fe20003f06270 */
[----:B------:R-:W-:Y:S01]  /*2040*/  @!P4 IMAD.IADD R37, R37, 0x1, -R3 ;  /* 0x000000012525c824 */ /* 0x000fe200078e0a03 */
[----:B------:R-:W-:Y:S01]  /*2050*/  ISETP.GE.AND P4, PT, R43, RZ, PT ;  /* 0x000000ff2b00720c */ /* 0x000fe20003f86270 */
[C---:B------:R-:W-:Y:S02]  /*2060*/  IMAD R41, R3.reuse, R32, R44 ;  /* 0x0000002003297224 */ /* 0x040fe400078e022c */
[----:B------:R-:W-:Y:S01]  /*2070*/  @!P3 IMAD.MOV R29, RZ, RZ, -R29 ;  /* 0x000000ffff1db224 */ /* 0x000fe200078e0a1d */
[C---:B------:R-:W-:Y:S01]  /*2080*/  ISETP.GT.U32.AND P3, PT, R3.reuse, R38, PT ;  /* 0x000000260300720c */ /* 0x040fe20003f64070 */
[----:B------:R-:W-:Y:S01]  /*2090*/  @!P5 IMAD.MOV R37, RZ, RZ, -R37 ;  /* 0x000000ffff25d224 */ /* 0x000fe200078e0a25 */
[----:B------:R-:W-:Y:S01]  /*20a0*/  ISETP.GT.U32.AND P5, PT, R3, R41, PT ;  /* 0x000000290300720c */ /* 0x000fe20003fa4070 */
[----:B------:R-:W-:-:S02]  /*20b0*/  @!P6 IMAD.IADD R40, R40, 0x1, -R3 ;  /* 0x000000012828e824 */ /* 0x000fc400078e0a03 */
[----:B------:R-:W-:Y:S01]  /*20c0*/  @!P2 IMAD.MOV R36, RZ, RZ, -R36 ;  /* 0x000000ffff24a224 */ /* 0x000fe200078e0a24 */
[----:B------:R-:W-:Y:S01]  /*20d0*/  ISETP.GT.U32.AND P2, PT, R3, R39, PT ;  /* 0x000000270300720c */ /* 0x000fe20003f44070 */
[----:B------:R-:W-:Y:S01]  /*20e0*/  IMAD.HI.U32 R32, R7, R42, RZ ;  /* 0x0000002a07207227 */ /* 0x000fe200078e00ff */
[----:B------:R-:W-:-:S03]  /*20f0*/  ISETP.GT.U32.AND P6, PT, R3, R40, PT ;  /* 0x000000280300720c */ /* 0x000fc60003fc4070 */
[----:B------:R-:W-:Y:S01]  /*2100*/  IMAD.MOV.U32 R44, RZ, RZ, R33 ;  /* 0x000000ffff2c7224 */ /* 0x000fe200078e0021 */
[----:B------:R-:W-:Y:S01]  /*2110*/  IABS R33, R45 ;  /* 0x0000002d00217213 */ /* 0x000fe20000000000 */
[----:B------:R-:W-:Y:S02]  /*2120*/  IMAD.MOV R43, RZ, RZ, -R32 ;  /* 0x000000ffff2b7224 */ /* 0x000fe400078e0a20 */
[----:B------:R-:W-:Y:S01]  /*2130*/  @!P3 IMAD.IADD R38, R38, 0x1, -R3 ;  /* 0x000000012626b824 */ /* 0x000fe200078e0a03 */
[----:B------:R-:W-:Y:S01]  /*2140*/  ISETP.GE.AND P3, PT, R50, RZ, PT ;  /* 0x000000ff3200720c */ /* 0x000fe20003f66270 */
[----:B------:R-:W-:Y:S01]  /*2150*/  IMAD.HI.U32 R32, R7, R44, RZ ;  /* 0x0000002c07207227 */ /* 0x000fe200078e00ff */
[----:B------:R-:W-:-:S03]  /*2160*/  IABS R50, R52 ;  /* 0x0000003400327213 */ /* 0x000fc60000000000 */
[----:B------:R-:W-:Y:S02]  /*2170*/  IMAD R43, R3, R43, R42 ;  /* 0x0000002b032b7224 */ /* 0x000fe400078e022a */
[----:B------:R-:W-:Y:S02]  /*2180*/  @!P5 IMAD.IADD R41, R41, 0x1, -R3 ;  /* 0x000000012929d824 */ /* 0x000fe400078e0a03 */
[----:B------:R-:W-:Y:S02]  /*2190*/  IMAD.MOV.U32 R42, RZ, RZ, R33 ;  /* 0x000000ffff2a7224 */ /* 0x000fe400078e0021 */
[----:B------:R-:W-:Y:S01]  /*21a0*/  IMAD.MOV R33, RZ, RZ, -R32 ;  /* 0x000000ffff217224 */ /* 0x000fe200078e0a20 */
[----:B------:R-:W-:Y:S01]  /*21b0*/  ISETP.GT.U32.AND P5, PT, R3, R41, PT ;  /* 0x000000290300720c */ /* 0x000fe20003fa4070 */
[----:B------:R-:W-:Y:S01]  /*21c0*/  @!P2 IMAD.IADD R39, R39, 0x1, -R3 ;  /* 0x000000012727a824 */ /* 0x000fe200078e0a03 */
[----:B------:R-:W-:Y:S01]  /*21d0*/  ISETP.GE.AND P2, PT, R46, RZ, PT ;  /* 0x000000ff2e00720c */ /* 0x000fe20003f46270 */
[----:B------:R-:W-:Y:S01]  /*21e0*/  IMAD.HI.U32 R32, R7, R42, RZ ;  /* 0x0000002a07207227 */ /* 0x000fe200078e00ff */
[----:B------:R-:W-:-:S03]  /*21f0*/  IABS R46, R58 ;  /* 0x0000003a002e7213 */ /* 0x000fc60000000000 */
[C---:B------:R-:W-:Y:S02]  /*2200*/  IMAD R44, R3.reuse, R33, R44 ;  /* 0x00000021032c7224 */ /* 0x040fe400078e022c */
[----:B------:R-:W-:Y:S01]  /*2210*/  @!P6 IMAD.IADD R40, R40, 0x1, -R3 ;  /* 0x000000012828e824 */ /* 0x000fe200078e0a03 */
[C---:B------:R-:W-:Y:S01]  /*2220*/  ISETP.GT.U32.AND P6, PT, R3.reuse, R43, PT ;  /* 0x0000002b0300720c */ /* 0x040fe20003fc4070 */
[----:B------:R-:W-:Y:S02]  /*2230*/  IMAD.MOV R32, RZ, RZ, -R32 ;  /* 0x000000ffff207224 */ /* 0x000fe400078e0a20 */
[----:B------:R-:W-:Y:S01]  /*2240*/  @!P4 IMAD.MOV R39, RZ, RZ, -R39 ;  /* 0x000000ffff27c224 */ /* 0x000fe200078e0a27 */
[----:B------:R-:W-:Y:S01]  /*2250*/  ISETP.GT.U32.AND P4, PT, R3, R44, PT ;  /* 0x0000002c0300720c */ /* 0x000fe20003f84070 */
[----:B------:R-:W-:Y:S01]  /*2260*/  @!P3 IMAD.MOV R40, RZ, RZ, -R40 ;  /* 0x000000ffff28b224 */ /* 0x000fe200078e0a28 */
[----:B------:R-:W-:Y:S01]  /*2270*/  ISETP.GE.AND P3, PT, R45, RZ, PT ;  /* 0x000000ff2d00720c */ /* 0x000fe20003f66270 */
[----:B------:R-:W-:Y:S01]  /*2280*/  @!P1 IMAD.MOV R35, RZ, RZ, -R35 ;  /* 0x000000ffff239224 */ /* 0x000fe200078e0a23 */
[----:B------:R-:W-:Y:S01]  /*2290*/  ISETP.GE.AND P1, PT, R60, RZ, PT ;  /* 0x000000ff3c00720c */ /* 0x000fe20003f26270 */
[----:B------:R-:W-:Y:S01]  /*22a0*/  IMAD R45, R3, R32, R42 ;  /* 0x00000020032d7224 */ /* 0x000fe200078e022a */
[----:B------:R-:W-:Y:S01]  /*22b0*/  IABS R60, R68 ;  /* 0x00000044003c7213 */ /* 0x000fe20000000000 */
[----:B------:R-:W-:-:S02]  /*22c0*/  @!P5 IMAD.IADD R41, R41, 0x1, -R3 ;  /* 0x000000012929d824 */ /* 0x000fc400078e0a03 */
[----:B------:R-:W-:Y:S01]  /*22d0*/  @!P6 IMAD.IADD R43, R43, 0x1, -R3 ;  /* 0x000000012b2be824 */ /* 0x000fe200078e0a03 */
[----:B------:R-:W-:Y:S01]  /*22e0*/  ISETP.GT.U32.AND P5, PT, R3, R45, PT ;  /* 0x0000002d0300720c */ /* 0x000fe20003fa4070 */
[----:B------:R-:W-:-:S03]  /*22f0*/  IMAD.HI.U32 R32, R7, R46, RZ ;  /* 0x0000002e07207227 */ /* 0x000fc600078e00ff */
[----:B------:R-:W-:Y:S01]  /*2300*/  ISETP.GT.U32.AND P6, PT, R3, R43, PT ;  /* 0x0000002b0300720c */ /* 0x000fe20003fc4070 */
[----:B------:R-:W-:Y:S02]  /*2310*/  @!P4 IMAD.IADD R44, R44, 0x1, -R3 ;  /* 0x000000012c2cc824 */ /* 0x000fe400078e0a03 */
[----:B------:R-:W-:Y:S01]  /*2320*/  @!P1 IMAD.MOV R38, RZ, RZ, -R38 ;  /* 0x000000ffff269224 */ /* 0x000fe200078e0a26 */
[----:B------:R-:W-:Y:S01]  /*2330*/  ISETP.GE.AND P1, PT, R48, RZ, PT ;  /* 0x000000ff3000720c */ /* 0x000fe20003f26270 */
[----:B------:R-:W-:Y:S01]  /*2340*/  IMAD.MOV R32, RZ, RZ, -R32 ;  /* 0x000000ffff207224 */ /* 0x000fe200078e0a20 */
[----:B------:R-:W-:Y:S01]  /*2350*/  IABS R48, R47 ;  /* 0x0000002f00307213 */ /* 0x000fe20000000000 */
[----:B------:R-:W-:Y:S01]  /*2360*/  IMAD.HI.U32 R42, R7, R50, RZ ;  /* 0x00000032072a7227 */ /* 0x000fe200078e00ff */
[----:B------:R-:W-:-:S03]  /*2370*/  ISETP.GT.U32.AND P4, PT, R3, R44, PT ;  /* 0x0000002c0300720c */ /* 0x000fc60003f84070 */
[----:B------:R-:W-:Y:S02]  /*2380*/  @!P5 IMAD.IADD R45, R45, 0x1, -R3 ;  /* 0x000000012d2dd824 */ /* 0x000fe400078e0a03 */
[----:B------:R-:W-:-:S03]  /*2390*/  IMAD.HI.U32 R33, R7, R48, RZ ;  /* 0x0000003007217227 */ /* 0x000fc600078e00ff */
[C---:B------:R-:W-:Y:S01]  /*23a0*/  ISETP.GT.U32.AND P5, PT, R3.reuse, R45, PT ;  /* 0x0000002d0300720c */ /* 0x040fe20003fa4070 */
[----:B------:R-:W-:Y:S02]  /*23b0*/  IMAD.MOV R33, RZ, RZ, -R33 ;  /* 0x000000ffff217224 */ /* 0x000fe400078e0a21 */
[----:B------:R-:W-:Y:S02]  /*23c0*/  IMAD R46, R3, R32, R46 ;  /* 0x00000020032e7224 */ /* 0x000fe400078e022e */
[--C-:B------:R-:W-:Y:S01]  /*23d0*/  @!P6 IMAD.IADD R43, R43, 0x1, -R3.reuse ;  /* 0x000000012b2be824 */ /* 0x100fe200078e0a03 */
[----:B------:R-:W-:Y:S01]  /*23e0*/  ISETP.GE.AND P6, PT, R47, RZ, PT ;  /* 0x000000ff2f00720c */ /* 0x000fe20003fc6270 */
[----:B------:R-:W-:Y:S02]  /*23f0*/  IMAD.MOV R42, RZ, RZ, -R42 ;  /* 0x000000ffff2a7224 */ /* 0x000fe400078e0a2a */
[----:B------:R-:W-:Y:S01]  /*2400*/  @!P4 IMAD.IADD R44, R44, 0x1, -R3 ;  /* 0x000000012c2cc824 */ /* 0x000fe200078e0a03 */
[C---:B------:R-:W-:Y:S01]  /*2410*/  ISETP.GT.U32.AND P4, PT, R3.reuse, R46, PT ;  /* 0x0000002e0300720c */ /* 0x040fe20003f84070 */
[C---:B------:R-:W-:Y:S01]  /*2420*/  IMAD R47, R3.reuse, R33, R48 ;  /* 0x00000021032f7224 */ /* 0x040fe200078e0230 */
[----:B------:R-:W-:Y:S01]  /*2430*/  IABS R48, R56 ;  /* 0x0000003800307213 */ /* 0x000fe20000000000 */
[----:B------:R-:W-:-:S02]  /*2440*/  IMAD R32, R3, R42, R50 ;  /* 0x0000002a03207224 */ /* 0x000fc400078e0232 */
[----:B------:R-:W-:Y:S01]  /*2450*/  @!P1 IMAD.MOV R43, RZ, RZ, -R43 ;  /* 0x000000ffff2b9224 */ /* 0x000fe200078e0a2b */
[----:B------:R-:W-:Y:S01]  /*2460*/  ISETP.GT.U32.AND P1, PT, R3, R47, PT ;  /* 0x0000002f0300720c */ /* 0x000fe20003f24070 */
[----:B------:R-:W-:Y:S01]  /*2470*/  @!P5 IMAD.IADD R45, R45, 0x1, -R3 ;  /* 0x000000012d2dd824 */ /* 0x000fe200078e0a03 */
[----:B------:R-:W-:Y:S01]  /*2480*/  ISETP.GT.U32.AND P5, PT, R3, R32, PT ;  /* 0x000000200300720c */ /* 0x000fe20003fa4070 */
[----:B------:R-:W-:Y:S01]  /*2490*/  @!P2 IMAD.MOV R44, RZ, RZ, -R44 ;  /* 0x000000ffff2ca224 */ /* 0x000fe200078e0a2c */
[----:B------:R-:W-:Y:S01]  /*24a0*/  ISETP.GE.AND P2, PT, R52, RZ, PT ;  /* 0x000000ff3400720c */ /* 0x000fe20003f46270 */
[----:B------:R-:W-:Y:S01]  /*24b0*/  IMAD.HI.U32 R33, R7, R48, RZ ;  /* 0x0000003007217227 */ /* 0x000fe200078e00ff */
[----:B------:R-:W-:-:S03]  /*24c0*/  IABS R52, R62 ;  /* 0x0000003e00347213 */ /* 0x000fc60000000000 */
[----:B------:R-:W-:Y:S01]  /*24d0*/  @!P4 IMAD.IADD R46, R46, 0x1, -R3 ;  /* 0x000000012e2ec824 */ /* 0x000fe200078e0a03 */
[----:B------:R-:W-:Y:S01]  /*24e0*/  ISETP.GE.AND P4, PT, R56, RZ, PT ;  /* 0x000000ff3800720c */ /* 0x000fe20003f86270 */
[----:B------:R-:W-:Y:S01]  /*24f0*/  IMAD.HI.U32 R42, R7, R52, RZ ;  /* 0x00000034072a7227 */ /* 0x000fe200078e00ff */
[----:B------:R-:W-:-:S03]  /*2500*/  IABS R56, R70 ;  /* 0x0000004600387213 */ /* 0x000fc60000000000 */
[--C-:B------:R-:W-:Y:S01]  /*2510*/  @!P1 IMAD.IADD R47, R47, 0x1, -R3.reuse ;  /* 0x000000012f2f9824 */ /* 0x100fe200078e0a03 */
[C---:B------:R-:W-:Y:S01]  /*2520*/  ISETP.GT.U32.AND P1, PT, R3.reuse, R46, PT ;  /* 0x0000002e0300720c */ /* 0x040fe20003f24070 */
[----:B------:R-:W-:Y:S02]  /*2530*/  @!P5 IMAD.IADD R32, R32, 0x1, -R3 ;  /* 0x000000012020d824 */ /* 0x000fe400078e0a03 */
[----:B------:R-:W-:Y:S01]  /*2540*/  IMAD.MOV R33, RZ, RZ, -R33 ;  /* 0x000000ffff217224 */ /* 0x000fe200078e0a21 */
[C---:B------:R-:W-:Y:S01]  /*2550*/  ISETP.GT.U32.AND P5, PT, R3.reuse, R47, PT ;  /* 0x0000002f0300720c */ /* 0x040fe20003fa4070 */
[----:B------:R-:W-:Y:S02]  /*2560*/  IMAD.MOV R50, RZ, RZ, -R42 ;  /* 0x000000ffff327224 */ /* 0x000fe400078e0a2a */
[C---:B------:R-:W-:Y:S01]  /*2570*/  IMAD R42, R3.reuse, R33, R48 ;  /* 0x00000021032a7224 */ /* 0x040fe200078e0230 */
[----:B------:R-:W-:Y:S01]  /*2580*/  IABS R48, R64 ;  /* 0x0000004000307213 */ /* 0x000fe20000000000 */
[----:B------:R-:W-:-:S02]  /*2590*/  IMAD R52, R3, R50, R52 ;  /* 0x0000003203347224 */ /* 0x000fc400078e0234 */
[----:B------:R-:W-:Y:S01]  /*25a0*/  @!P3 IMAD.MOV R45, RZ, RZ, -R45 ;  /* 0x000000ffff2db224 */ /* 0x000fe200078e0a2d */
[C---:B------:R-:W-:Y:S01]  /*25b0*/  ISETP.GT.U32.AND P3, PT, R3.reuse, R32, PT ;  /* 0x000000200300720c */ /* 0x040fe20003f64070 */
[----:B------:R-:W-:Y:S01]  /*25c0*/  @!P1 IMAD.IADD R46, R46, 0x1, -R3 ;  /* 0x000000012e2e9824 */ /* 0x000fe200078e0a03 */
[----:B------:R-:W-:Y:S01]  /*25d0*/  ISETP.GT.U32.AND P1, PT, R3, R42, PT ;  /* 0x0000002a0300720c */ /* 0x000fe20003f24070 */
[----:B------:R-:W-:-:S04]  /*25e0*/  IMAD.HI.U32 R33, R7, R56, RZ ;  /* 0x0000003807217227 */ /* 0x000fc800078e00ff */
[----:B------:R-:W-:Y:S01]  /*25f0*/  @!P5 IMAD.IADD R47, R47, 0x1, -R3 ;  /* 0x000000012f2fd824 */ /* 0x000fe200078e0a03 */
[C---:B------:R-:W-:Y:S01]  /*2600*/  ISETP.GT.U32.AND P5, PT, R3.reuse, R52, PT ;  /* 0x000000340300720c */ /* 0x040fe20003fa4070 */
[----:B------:R-:W-:Y:S01]  /*2610*/  @!P0 IMAD.MOV R41, RZ, RZ, -R41 ;  /* 0x000000ffff298224 */ /* 0x000fe200078e0a29 */
[----:B------:R-:W-:Y:S01]  /*2620*/  ISETP.GE.AND P0, PT, R58, RZ, PT ;  /* 0x000000ff3a00720c */ /* 0x000fe20003f06270 */
[----:B------:R-:W-:Y:S01]  /*2630*/  IMAD.MOV R33, RZ, RZ, -R33 ;  /* 0x000000ffff217224 */ /* 0x000fe200078e0a21 */
[----:B------:R-:W-:Y:S01]  /*2640*/  IABS R58, R66 ;  /* 0x00000042003a7213 */ /* 0x000fe20000000000 */
[--C-:B------:R-:W-:Y:S01]  /*2650*/  @!P3 IMAD.IADD R32, R32, 0x1, -R3.reuse ;  /* 0x000000012020b824 */ /* 0x100fe200078e0a03 */
[----:B------:R-:W-:Y:S01]  /*2660*/  ISETP.GE.AND P3, PT, R62, RZ, PT ;  /* 0x000000ff3e00720c */ /* 0x000fe20003f66270 */
[----:B------:R-:W-:Y:S02]  /*2670*/  @!P1 IMAD.IADD R42, R42, 0x1, -R3 ;  /* 0x000000012a2a9824 */ /* 0x000fe400078e0a03 */
[----:B------:R-:W-:-:S02]  /*2680*/  IMAD R56, R3, R33, R56 ;  /* 0x0000002103387224 */ /* 0x000fc400078e0238 */
[----:B------:R-:W-:Y:S02]  /*2690*/  IMAD.MOV.U32 R62, RZ, RZ, R48 ;  /* 0x000000ffff3e7224 */ /* 0x000fe400078e0030 */
[----:B------:R-:W-:Y:S01]  /*26a0*/  @!P5 IMAD.IADD R52, R52, 0x1, -R3 ;  /* 0x000000013434d824 */ /* 0x000fe200078e0a03 */
[----:B------:R-:W-:Y:S01]  /*26b0*/  ISETP.GT.U32.AND P5, PT, R3, R42, PT ;  /* 0x0000002a0300720c */ /* 0x000fe20003fa4070 */
[----:B------:R-:W-:Y:S01]  /*26c0*/  IMAD.HI.U32 R33, R7, R58, RZ ;  /* 0x0000003a07217227 */ /* 0x000fe200078e00ff */
[----:B------:R-:W-:-:S03]  /*26d0*/  ISETP.GT.U32.AND P1, PT, R3, R56, PT ;  /* 0x000000380300720c */ /* 0x000fc60003f24070 */
[----:B------:R-:W-:-:S04]  /*26e0*/  IMAD.HI.U32 R48, R7, R60, RZ ;  /* 0x0000003c07307227 */ /* 0x000fc800078e00ff */
[----:B------:R-:W-:Y:S01]  /*26f0*/  @!P6 IMAD.MOV R47, RZ, RZ, -R47 ;  /* 0x000000ffff2fe224 */ /* 0x000fe200078e0a2f */
[----:B------:R-:W-:Y:S01]  /*2700*/  ISETP.GT.U32.AND P6, PT, R3, R52, PT ;  /* 0x000000340300720c */ /* 0x000fe20003fc4070 */
[----:B------:R-:W-:Y:S02]  /*2710*/  IMAD.MOV R50, RZ, RZ, -R33 ;  /* 0x000000ffff327224 */ /* 0x000fe400078e0a21 */
[----:B------:R-:W-:Y:S02]  /*2720*/  IMAD.MOV R48, RZ, RZ, -R48 ;  /* 0x000000ffff307224 */ /* 0x000fe400078e0a30 */
[----:B------:R-:W-:-:S04]  /*2730*/  IMAD.HI.U32 R33, R7, R62, RZ ;  /* 0x0000003e07217227 */ /* 0x000fc800078e00ff */
[C---:B------:R-:W-:Y:S02]  /*2740*/  IMAD R60, R3.reuse, R48, R60 ;  /* 0x00000030033c7224 */ /* 0x040fe400078e023c */
[C---:B------:R-:W-:Y:S02]  /*2750*/  IMAD R58, R3.reuse, R50, R58 ;  /* 0x00000032033a7224 */ /* 0x040fe400078e023a */
[----:B------:R-:W-:Y:S02]  /*2760*/  IMAD.MOV R33, RZ, RZ, -R33 ;  /* 0x000000ffff217224 */ /* 0x000fe400078e0a21 */
[----:B------:R-:W-:Y:S02]  /*2770*/  IMAD.MOV.U32 R48, RZ, RZ, R32 ;  /* 0x000000ffff307224 */ /* 0x000fe400078e0020 */
[--C-:B------:R-:W-:Y:S01]  /*2780*/  @!P5 IMAD.IADD R42, R42, 0x1, -R3.reuse ;  /* 0x000000012a2ad824 */ /* 0x100fe200078e0a03 */
[C---:B------:R-:W-:Y:S01]  /*2790*/  ISETP.GT.U32.AND P5, PT, R3.reuse, R58, PT ;  /* 0x0000003a0300720c */ /* 0x040fe20003fa4070 */
[C---:B------:R-:W-:Y:S01]  /*27a0*/  IMAD R62, R3.reuse, R33, R62 ;  /* 0x00000021033e7224 */ /* 0x040fe200078e023e */
[----:B------:R-:W-:Y:S01]  /*27b0*/  IABS R33, R51 ;  /* 0x0000003300217213 */ /* 0x000fe20000000000 */
[----:B------:R-:W-:Y:S01]  /*27c0*/  @!P2 IMAD.MOV R48, RZ, RZ, -R48 ;  /* 0x000000ffff30a224 */ /* 0x000fe200078e0a30 */
[----:B------:R-:W-:Y:S01]  /*27d0*/  ISETP.GT.U32.AND P2, PT, R3, R60, PT ;  /* 0x0000003c0300720c */ /* 0x000fe20003f44070 */
[----:B------:R-:W-:-:S02]  /*27e0*/  @!P1 IMAD.IADD R56, R56, 0x1, -R3 ;  /* 0x0000000138389824 */ /* 0x000fc400078e0a03 */
[----:B------:R-:W-:Y:S01]  /*27f0*/  @!P0 IMAD.MOV R46, RZ, RZ, -R46 ;  /* 0x000000ffff2e8224 */ /* 0x000fe200078e0a2e */
[----:B------:R-:W-:Y:S01]  /*2800*/  ISETP.GE.AND P0, PT, R70, RZ, PT ;  /* 0x000000ff4600720c */ /* 0x000fe20003f06270 */
[--C-:B------:R-:W-:Y:S01]  /*2810*/  @!P6 IMAD.IADD R52, R52, 0x1, -R3.reuse ;  /* 0x000000013434e824 */ /* 0x100fe200078e0a03 */
[C---:B------:R-:W-:Y:S01]  /*2820*/  ISETP.GT.U32.AND P6, PT, R3.reuse, R62, PT ;  /* 0x0000003e0300720c */ /* 0x040fe20003fc4070 */
[----:B------:R-:W-:Y:S01]  /*2830*/  IMAD.MOV.U32 R50, RZ, RZ, R42 ;  /* 0x000000ffff327224 */ /* 0x000fe200078e002a */
[----:B------:R-:W-:Y:S01]  /*2840*/  IABS R70, R59 ;  /* 0x0000003b00467213 */ /* 0x000fe20000000000 */
[----:B------:R-:W-:Y:S01]  /*2850*/  @!P5 IMAD.IADD R58, R58, 0x1, -R3 ;  /* 0x000000013a3ad824 */ /* 0x000fe200078e0a03 */
[----:B------:R-:W-:Y:S01]  /*2860*/  ISETP.GT.U32.AND P1, PT, R3, R56, PT ;  /* 0x000000380300720c */ /* 0x000fe20003f24070 */
[----:B------:R-:W-:Y:S01]  /*2870*/  @!P4 IMAD.MOV R50, RZ, RZ, -R50 ;  /* 0x000000ffff32c224 */ /* 0x000fe200078e0a32 */
[----:B------:R-:W-:Y:S01]  /*2880*/  ISETP.GE.AND P5, PT, R64, RZ, PT ;  /* 0x000000ff4000720c */ /* 0x000fe20003fa6270 */
[----:B------:R-:W-:Y:S01]  /*2890*/  IMAD.HI.U32 R32, R7, R70, RZ ;  /* 0x0000004607207227 */ /* 0x000fe200078e00ff */
[----:B------:R-:W-:-:S02]  /*28a0*/  ISETP.GE.AND P4, PT, R66, RZ, PT ;  /* 0x000000ff4200720c */ /* 0x000fc40003f86270 */
[----:B------:R-:W-:Y:S01]  /*28b0*/  IABS R66, R49 ;  /* 0x0000003100427213 */ /* 0x000fe20000000000 */
[----:B------:R-:W-:Y:S01]  /*28c0*/  @!P2 IMAD.IADD R60, R60, 0x1, -R3 ;  /* 0x000000013c3ca824 */ /* 0x000fe200078e0a03 */
[C---:B------:R-:W-:Y:S01]  /*28d0*/  ISETP.GT.U32.AND P2, PT, R3.reuse, R58, PT ;  /* 0x0000003a0300720c */ /* 0x040fe20003f44070 */
[----:B------:R-:W-:Y:S02]  /*28e0*/  IMAD.MOV R32, RZ, RZ, -R32 ;  /* 0x000000ffff207224 */ /* 0x000fe400078e0a20 */
[----:B------:R-:W-:Y:S01]  /*28f0*/  IMAD.MOV.U32 R64, RZ, RZ, R33 ;  /* 0x000000ffff407224 */ /* 0x000fe200078e0021 */
[----:B------:R-:W-:Y:S01]  /*2900*/  IABS R33, R61 ;  /* 0x0000003d00217213 */ /* 0x000fe20000000000 */
[--C-:B------:R-:W-:Y:S01]  /*2910*/  @!P6 IMAD.IADD R62, R62, 0x1, -R3.reuse ;  /* 0x000000013e3ee824 */ /* 0x100fe200078e0a03 */
[C---:B------:R-:W-:Y:S01]  /*2920*/  ISETP.GT.U32.AND P6, PT, R3.reuse, R60, PT ;  /* 0x0000003c0300720c */ /* 0x040fe20003fc4070 */
[----:B------:R-:W-:Y:S02]  /*2930*/  IMAD R42, R3, R32, R70 ;  /* 0x00000020032a7224 */ /* 0x000fe400078e0246 */
[----:B------:R-:W-:Y:S01]  /*2940*/  @!P1 IMAD.IADD R56, R56, 0x1, -R3 ;  /* 0x0000000138389824 */ /* 0x000fe200078e0a03 */
[----:B------:R-:W-:Y:S01]  /*2950*/  ISETP.GE.AND P1, PT, R68, RZ, PT ;  /* 0x000000ff4400720c */ /* 0x000fe20003f26270 */
[----:B------:R-:W-:-:S04]  /*2960*/  IMAD.HI.U32 R32, R7, R64, RZ ;  /* 0x0000004007207227 */ /* 0x000fc800078e00ff */
[----:B------:R-:W-:Y:S02]  /*2970*/  IMAD.MOV.U32 R70, RZ, RZ, R56 ;  /* 0x000000ffff467224 */ /* 0x000fe400078e0038 */
[----:B------:R-:W-:Y:S02]  /*2980*/  IMAD.MOV R32, RZ, RZ, -R32 ;  /* 0x000000ffff207224 */ /* 0x000fe400078e0a20 */
[----:B------:R-:W-:Y:S02]  /*2990*/  IMAD.MOV.U32 R68, RZ, RZ, R52 ;  /* 0x000000ffff447224 */ /* 0x000fe400078e0034 */
[----:B------:R-:W-:Y:S01]  /*29a0*/  @!P0 IMAD.MOV R70, RZ, RZ, -R70 ;  /* 0x000000ffff468224 */ /* 0x000fe200078e0a46 */
[C---:B------:R-:W-:Y:S01]  /*29b0*/  ISETP.GT.U32.AND P0, PT, R3.reuse, R42, PT ;  /* 0x0000002a0300720c */ /* 0x040fe20003f04070 */
[----:B------:R-:W-:Y:S02]  /*29c0*/  IMAD R52, R3, R32, R64 ;  /* 0x0000002003347224 */ /* 0x000fe400078e0240 */
[----:B------:R-:W-:-:S02]  /*29d0*/  @!P6 IMAD.IADD R60, R60, 0x1, -R3 ;  /* 0x000000013c3ce824 */ /* 0x000fc400078e0a03 */
[----:B------:R-:W-:Y:S01]  /*29e0*/  @!P2 IMAD.IADD R58, R58, 0x1, -R3 ;  /* 0x000000013a3aa824 */ /* 0x000fe200078e0a03 */
[----:B------:R-:W-:Y:S01]  /*29f0*/  ISETP.GT.U32.AND P6, PT, R3, R52, PT ;  /* 0x000000340300720c */ /* 0x000fe20003fc4070 */
[----:B------:R-:W-:Y:S01]  /*2a00*/  IMAD.MOV.U32 R56, RZ, RZ, R66 ;  /* 0x000000ffff387224 */ /* 0x000fe200078e0042 */
[----:B------:R-:W-:Y:S01]  /*2a10*/  IABS R66, R57 ;  /* 0x0000003900427213 */ /* 0x000fe20000000000 */
[----:B------:R-:W-:Y:S01]  /*2a20*/  IMAD.MOV.U32 R72, RZ, RZ, R58 ;  /* 0x000000ffff487224 */ /* 0x000fe200078e003a */
[----:B------:R-:W-:Y:S01]  /*2a30*/  ISETP.GE.AND P2, PT, R59, RZ, PT ;  /* 0x000000ff3b00720c */ /* 0x000fe20003f46270 */
[----:B------:R-:W-:Y:S01]  /*2a40*/  IMAD.HI.U32 R32, R7, R56, RZ ;  /* 0x0000003807207227 */ /* 0x000fe200078e00ff */
[----:B------:R-:W-:-:S03]  /*2a50*/  IABS R59, R54 ;  /* 0x00000036003b7213 */ /* 0x000fc60000000000 */
[----:B------:R-:W-:Y:S01]  /*2a60*/  @!P0 IMAD.IADD R42, R42, 0x1, -R3 ;  /* 0x000000012a2a8824 */ /* 0x000fe200078e0a03 */
[----:B------:R-:W-:Y:S01]  /*2a70*/  ISETP.GE.AND P0, PT, R49, RZ, PT ;  /* 0x000000ff3100720c */ /* 0x000fe20003f06270 */
[----:B------:R-:W-:Y:S02]  /*2a80*/  IMAD.MOV.U32 R64, RZ, RZ, R33 ;  /* 0x000000ffff407224 */ /* 0x000fe400078e0021 */
[----:B------:R-:W-:Y:S01]  /*2a90*/  @!P4 IMAD.MOV R72, RZ, RZ, -R72 ;  /* 0x000000ffff48c224 */ /* 0x000fe200078e0a48 */
[----:B------:R-:W-:Y:S01]  /*2aa0*/  ISETP.GT.U32.AND P4, PT, R3, R42, PT ;  /* 0x0000002a0300720c */ /* 0x000fe20003f84070 */
[----:B------:R-:W-:Y:S02]  /*2ab0*/  @!P6 IMAD.IADD R52, R52, 0x1, -R3 ;  /* 0x000000013434e824 */ /* 0x000fe400078e0a03 */
[----:B------:R-:W-:Y:S02]  /*2ac0*/  IMAD.MOV R32, RZ, RZ, -R32 ;  /* 0x000000ffff207224 */ /* 0x000fe400078e0a20 */
[----:B------:R-:W-:Y:S01]  /*2ad0*/  IMAD.HI.U32 R33, R7, R64, RZ ;  /* 0x0000004007217227 */ /* 0x000fe200078e00ff */
[----:B------:R-:W-:-:S03]  /*2ae0*/  ISETP.GT.U32.AND P6, PT, R3, R52, PT ;  /* 0x000000340300720c */ /* 0x000fc60003fc4070 */
[C---:B------:R-:W-:Y:S01]  /*2af0*/  IMAD R56, R3.reuse, R32, R56 ;  /* 0x0000002003387224 */ /* 0x040fe200078e0238 */
[----:B------:R-:W-:Y:S01]  /*2b00*/  IABS R32, R53 ;  /* 0x0000003500207213 */ /* 0x000fe20000000000 */
[----:B------:R-:W-:Y:S02]  /*2b10*/  IMAD.MOV R33, RZ, RZ, -R33 ;  /* 0x000000ffff217224 */ /* 0x000fe400078e0a21 */
[----:B------:R-:W-:Y:S01]  /*2b20*/  @!P3 IMAD.MOV R68, RZ, RZ, -R68 ;  /* 0x000000ffff44b224 */ /* 0x000fe200078e0a44 */
[C---:B------:R-:W-:Y:S01]  /*2b30*/  ISETP.GT.U32.AND P3, PT, R3.reuse, R62, PT ;  /* 0x0000003e0300720c */ /* 0x040fe20003f64070 */
[C---:B------:R-:W-:Y:S02]  /*2b40*/  IMAD R58, R3.reuse, R33, R64 ;  /* 0x00000021033a7224 */ /* 0x040fe400078e0240 */
[----:B------:R-:W-:Y:S02]  /*2b50*/  IMAD.MOV.U32 R64, RZ, RZ, R32 ;  /* 0x000000ffff407224 */ /* 0x000fe400078e0020 */
[----:B------:R-:W-:Y:S01]  /*2b60*/  @!P4 IMAD.IADD R42, R42, 0x1, -R3 ;  /* 0x000000012a2ac824 */ /* 0x000fe200078e0a03 */
[----:B------:R-:W-:Y:S01]  /*2b70*/  ISETP.GT.U32.AND P4, PT, R3, R56, PT ;  /* 0x000000380300720c */ /* 0x000fe20003f84070 */
[----:B------:R-:W-:-:S04]  /*2b80*/  IMAD.HI.U32 R32, R7, R64, RZ ;  /* 0x0000004007207227 */ /* 0x000fc800078e00ff */
[----:B------:R-:W-:Y:S01]  /*2b90*/  @!P6 IMAD.IADD R52, R52, 0x1, -R3 ;  /* 0x000000013434e824 */ /* 0x000fe200078e0a03 */
[----:B------:R-:W-:Y:S01]  /*2ba0*/  ISETP.GT.U32.AND P6, PT, R3, R58, PT ;  /* 0x0000003a0300720c */ /* 0x000fe20003fc4070 */
[----:B------:R-:W-:Y:S02]  /*2bb0*/  IMAD.MOV R32, RZ, RZ, -R32 ;  /* 0x000000ffff207224 */ /* 0x000fe400078e0a20 */
[----:B------:R-:W-:-:S04]  /*2bc0*/  IMAD.HI.U32 R33, R7, R66, RZ ;  /* 0x0000004207217227 */ /* 0x000fc800078e00ff */
[----:B------:R-:W-:Y:S01]  /*2bd0*/  @!P3 IMAD.IADD R62, R62, 0x1, -R3 ;  /* 0x000000013e3eb824 */ /* 0x000fe200078e0a03 */
[----:B------:R-:W-:Y:S01]  /*2be0*/  ISETP.GE.AND P3, PT, R51, RZ, PT ;  /* 0x000000ff3300720c */ /* 0x000fe20003f66270 */
[C---:B------:R-:W-:Y:S02]  /*2bf0*/  IMAD R64, R3.reuse, R32, R64 ;  /* 0x0000002003407224 */ /* 0x040fe400078e0240 */
[----:B------:R-:W-:Y:S01]  /*2c00*/  IMAD.MOV R51, RZ, RZ, -R33 ;  /* 0x000000ffff337224 */ /* 0x000fe200078e0a21 */
[----:B------:R-:W0:Y:S01]  /*2c10*/  I2F.RP R32, R59 ;  /* 0x0000003b00207306 */ /* 0x000e220000209400 */
[--C-:B------:R-:W-:Y:S01]  /*2c20*/  @!P4 IMAD.IADD R56, R56, 0x1, -R3.reuse ;  /* 0x000000013838c824 */ /* 0x100fe200078e0a03 */
[C---:B------:R-:W-:Y:S01]  /*2c30*/  ISETP.GT.U32.AND P4, PT, R3.reuse, R64, PT ;  /* 0x000000400300720c */ /* 0x040fe20003f84070 */
[----:B------:R-:W-:Y:S02]  /*2c40*/  IMAD R66, R3, R51, R66 ;  /* 0x0000003303427224 */ /* 0x000fe400078e0242 */
[----:B------:R-:W-:-:S02]  /*2c50*/  @!P6 IMAD.IADD R58, R58, 0x1, -R3 ;  /* 0x000000013a3ae824 */ /* 0x000fc400078e0a03 */
[----:B------:R-:W-:Y:S01]  /*2c60*/  IMAD.HI.U32 R33, R7, R92, RZ ;  /* 0x0000005c07217227 */ /* 0x000fe200078e00ff */
[----:B------:R-:W-:-:S03]  /*2c70*/  ISETP.GT.U32.AND P6, PT, R3, R66, PT ;  /* 0x000000420300720c */ /* 0x000fc60003fc4070 */
[----:B------:R-:W-:Y:S02]  /*2c80*/  IMAD.MOV R33, RZ, RZ, -R33 ;  /* 0x000000ffff217224 */ /* 0x000fe400078e0a21 */
[----:B------:R-:W-:Y:S01]  /*2c90*/  IMAD.HI.U32 R49, R7, R90, RZ ;  /* 0x0000005a07317227 */ /* 0x000fe200078e00ff */
[----:B0-----:R-:W0:Y:S03]  /*2ca0*/  MUFU.RCP R32, R32 ;  /* 0x0000002000207308 */ /* 0x001e260000001000 */
[--C-:B------:R-:W-:Y:S01]  /*2cb0*/  @!P4 IMAD.IADD R64, R64, 0x1, -R3.reuse ;  /* 0x000000014040c824 */ /* 0x100fe200078e0a03 */
[C---:B------:R-:W-:Y:S01]  /*2cc0*/  ISETP.GT.U32.AND P4, PT, R3.reuse, R56, PT ;  /* 0x000000380300720c */ /* 0x040fe20003f84070 */
[C---:B------:R-:W-:Y:S02]  /*2cd0*/  IMAD R92, R3.reuse, R33, R92 ;  /* 0x00000021035c7224 */ /* 0x040fe400078e025c */
[----:B------:R-:W-:Y:S01]  /*2ce0*/  @!P6 IMAD.IADD R66, R66, 0x1, -R3 ;  /* 0x000000014242e824 */ /* 0x000fe200078e0a03 */
[----:B------:R-:W-:Y:S01]  /*2cf0*/  ISETP.GT.U32.AND P6, PT, R3, R64, PT ;  /* 0x000000400300720c */ /* 0x000fe20003fc4070 */
[----:B------:R-:W-:-:S04]  /*2d00*/  IMAD.HI.U32 R33, R7, R78, RZ ;  /* 0x0000004e07217227 */ /* 0x000fc800078e00ff */
[----:B------:R-:W-:Y:S02]  /*2d10*/  IMAD.MOV R33, RZ, RZ, -R33 ;  /* 0x000000ffff217224 */ /* 0x000fe400078e0a21 */
[----:B------:R-:W-:Y:S02]  /*2d20*/  IMAD.MOV.U32 R74, RZ, RZ, R60 ;  /* 0x000000ffff4a7224 */ /* 0x000fe400078e003c */
[----:B------:R-:W-:Y:S01]  /*2d30*/  IMAD.MOV.U32 R76, RZ, RZ, R62 ;  /* 0x000000ffff4c7224 */ /* 0x000fe200078e003e */
[----:B------:R-:W-:Y:S01]  /*2d40*/  IABS R62, R79 ;  /* 0x0000004f003e7213 */ /* 0x000fe20000000000 */
[C---:B------:R-:W-:Y:S02]  /*2d50*/  IMAD R60, R3.reuse, R33, R78 ;  /* 0x00000021033c7224 */ /* 0x040fe400078e024e */
[----:B------:R-:W-:Y:S02]  /*2d60*/  IMAD.MOV R49, RZ, RZ, -R49 ;  /* 0x000000ffff317224 */ /* 0x000fe400078e0a31 */
[----:B------:R-:W-:Y:S01]  /*2d70*/  @!P6 IMAD.IADD R64, R64, 0x1, -R3 ;  /* 0x000000014040e824 */ /* 0x000fe200078e0a03 */
[C---:B------:R-:W-:Y:S01]  /*2d80*/  ISETP.GT.U32.AND P6, PT, R3.reuse, R60, PT ;  /* 0x0000003c0300720c */ /* 0x040fe20003fc4070 */
[----:B------:R-:W-:-:S02]  /*2d90*/  IMAD R90, R3, R49, R90 ;  /* 0x00000031035a7224 */ /* 0x000fc400078e025a */
[----:B------:R-:W-:-:S04]  /*2da0*/  IMAD.HI.U32 R49, R7, R62, RZ ;  /* 0x0000003e07317227 */ /* 0x000fc800078e00ff */
[----:B------:R-:W-:Y:S02]  /*2db0*/  IMAD.MOV R49, RZ, RZ, -R49 ;  /* 0x000000ffff317224 */ /* 0x000fe400078e0a31 */
[----:B------:R-:W-:Y:S01]  /*2dc0*/  @!P1 IMAD.MOV R74, RZ, RZ, -R74 ;  /* 0x000000ffff4a9224 */ /* 0x000fe200078e0a4a */
[C---:B------:R-:W-:Y:S01]  /*2dd0*/  ISETP.GT.U32.AND P1, PT, R3.reuse, R58, PT ;  /* 0x0000003a0300720c */ /* 0x040fe20003f24070 */
[----:B------:R-:W-:Y:S02]  /*2de0*/  IMAD R62, R3, R49, R62 ;  /* 0x00000031033e7224 */ /* 0x000fe400078e023e */
[----:B------:R-:W-:Y:S02]  /*2df0*/  @!P6 IMAD.IADD R60, R60, 0x1, -R3 ;  /* 0x000000013c3ce824 */ /* 0x000fe400078e0a03 */
[----:B------:R-:W-:Y:S01]  /*2e00*/  IMAD.HI.U32 R51, R7, R98, RZ ;  /* 0x0000006207337227 */ /* 0x000fe200078e00ff */
[----:B------:R-:W-:-:S03]  /*2e10*/  ISETP.GT.U32.AND P6, PT, R3, R62, PT ;  /* 0x0000003e0300720c */ /* 0x000fc60003fc4070 */
[----:B------:R-:W-:Y:S02]  /*2e20*/  IMAD.MOV R51, RZ, RZ, -R51 ;  /* 0x000000ffff337224 */ /* 0x000fe400078e0a33 */
[----:B0-----:R-:W-:Y:S02]  /*2e30*/  VIADD R32, R32, 0xffffffe ;  /* 0x0ffffffe20207836 */ /* 0x001fe40000000000 */
[C---:B------:R-:W-:Y:S02]  /*2e40*/  IMAD R98, R3.reuse, R51, R98 ;  /* 0x0000003303627224 */ /* 0x040fe400078e0262 */
[----:B------:R-:W0:Y:S01]  /*2e50*/  F2I.FTZ.U32.TRUNC.NTZ R33, R32 ;  /* 0x0000002000217305 */ /* 0x000e22000021f000 */
[--C-:B------:R-:W-:Y:S01]  /*2e60*/  @!P1 IMAD.IADD R58, R58, 0x1, -R3.reuse ;  /* 0x000000013a3a9824 */ /* 0x100fe200078e0a03 */
[C---:B------:R-:W-:Y:S01]  /*2e70*/  ISETP.GT.U32.AND P1, PT, R3.reuse, R92, PT ;  /* 0x0000005c0300720c */ /* 0x040fe20003f24070 */
[----:B------:R-:W-:Y:S01]  /*2e80*/  @!P5 IMAD.MOV R76, RZ, RZ, -R76 ;  /* 0x000000ffff4cd224 */ /* 0x000fe200078e0a4c */
[C---:B------:R-:W-:Y:S01]  /*2e90*/  ISETP.GT.U32.AND P5, PT, R3.reuse, R66, PT ;  /* 0x000000420300720c */ /* 0x040fe20003fa4070 */
[----:B------:R-:W-:Y:S01]  /*2ea0*/  @!P6 IMAD.IADD R62, R62, 0x1, -R3 ;  /* 0x000000013e3ee824 */ /* 0x000fe200078e0a03 */
[----:B------:R-:W-:Y:S01]  /*2eb0*/  ISETP.GT.U32.AND P6, PT, R3, R98, PT ;  /* 0x000000620300720c */ /* 0x000fe20003fc4070 */
[----:B------:R-:W-:-:S04]  /*2ec0*/  IMAD.HI.U32 R49, R7, R100, RZ ;  /* 0x0000006407317227 */ /* 0x000fc800078e00ff */
[----:B------:R-:W-:Y:S01]  /*2ed0*/  @!P4 IMAD.IADD R56, R56, 0x1, -R3 ;  /* 0x000000013838c824 */ /* 0x000fe200078e0a03 */
[C---:B------:R-:W-:Y:S01]  /*2ee0*/  ISETP.GT.U32.AND P4, PT, R3.reuse, R90, PT ;  /* 0x0000005a0300720c */ /* 0x040fe20003f84070 */
[----:B------:R-:W-:Y:S02]  /*2ef0*/  IMAD.MOV R49, RZ, RZ, -R49 ;  /* 0x000000ffff317224 */ /* 0x000fe400078e0a31 */
[----:B0-----:R-:W-:Y:S02]  /*2f00*/  IMAD.MOV R78, RZ, RZ, -R33 ;  /* 0x000000ffff4e7224 */ /* 0x001fe400078e0a21 */
[----:B------:R-:W-:Y:S02]  /*2f10*/  IMAD R100, R3, R49, R100 ;  /* 0x0000003103647224 */ /* 0x000fe400078e0264 */
[--C-:B------:R-:W-:Y:S01]  /*2f20*/  @!P1 IMAD.IADD R92, R92, 0x1, -R3.reuse ;  /* 0x000000015c5c9824 */ /* 0x100fe200078e0a03 */
[----:B------:R-:W-:Y:S01]  /*2f30*/  ISETP.GE.AND P1, PT, R57, RZ, PT ;  /* 0x000000ff3900720c */ /* 0x000fe20003f26270 */
[----:B------:R-:W-:Y:S01]  /*2f40*/  @!P6 IMAD.IADD R98, R98, 0x1, -R3 ;  /* 0x000000016262e824 */ /* 0x000fe200078e0a03 */
[----:B------:R-:W-:Y:S01]  /*2f50*/  ISETP.GT.U32.AND P6, PT, R3, R100, PT ;  /* 0x000000640300720c */ /* 0x000fe20003fc4070 */
[----:B------:R-:W-:-:S02]  /*2f60*/  IMAD.MOV.U32 R80, RZ, RZ, R52 ;  /* 0x000000ffff507224 */ /* 0x000fc400078e0034 */
[--C-:B------:R-:W-:Y:S01]  /*2f70*/  @!P5 IMAD.IADD R66, R66, 0x1, -R3.reuse ;  /* 0x000000014242d824 */ /* 0x100fe200078e0a03 */
[----:B------:R-:W-:Y:S01]  /*2f80*/  ISETP.GE.AND P5, PT, R61, RZ, PT ;  /* 0x000000ff3d00720c */ /* 0x000fe20003fa6270 */
[----:B------:R-:W-:Y:S02]  /*2f90*/  IMAD R61, R78, R59, RZ ;  /* 0x0000003b4e3d7224 */ /* 0x000fe400078e02ff */
[----:B------:R-:W-:Y:S01]  /*2fa0*/  @!P4 IMAD.IADD R90, R90, 0x1, -R3 ;  /* 0x000000015a5ac824 */ /* 0x000fe200078e0a03 */
[----:B------:R-:W-:Y:S01]  /*2fb0*/  ISETP.GE.AND P4, PT, R53, RZ, PT ;  /* 0x000000ff3500720c */ /* 0x000fe20003f86270 */
[----:B------:R-:W-:Y:S02]  /*2fc0*/  IMAD.MOV.U32 R78, RZ, RZ, R42 ;  /* 0x000000ffff4e7224 */ /* 0x000fe400078e002a */
[----:B------:R-:W-:Y:S01]  /*2fd0*/  @!P3 IMAD.MOV R80, RZ, RZ, -R80 ;  /* 0x000000ffff50b224 */ /* 0x000fe200078e0a50 */
[----:B------:R-:W-:Y:S01]  /*2fe0*/  ISETP.GT.U32.AND P3, PT, R3, R92, PT ;  /* 0x0000005c0300720c */ /* 0x000fe20003f64070 */
[----:B------:R-:W-:-:S04]  /*2ff0*/  IMAD.HI.U32 R57, R7, R106, RZ ;  /* 0x0000006a07397227 */ /* 0x000fc800078e00ff */
[----:B------:R-:W-:Y:S01]  /*3000*/  @!P2 IMAD.MOV R78, RZ, RZ, -R78 ;  /* 0x000000ffff4ea224 */ /* 0x000fe200078e0a4e */
[----:B------:R-:W-:Y:S01]  /*3010*/  ISETP.GT.U32.AND P2, PT, R3, R90, PT ;  /* 0x0000005a0300720c */ /* 0x000fe20003f44070 */
[----:B------:R-:W-:-:S04]  /*3020*/  IMAD.HI.U32 R51, R7, R102, RZ ;  /* 0x0000006607337227 */ /* 0x000fc800078e00ff */
[----:B------:R-:W-:-:S04]  /*3030*/  IMAD.HI.U32 R53, R7, R104, RZ ;  /* 0x0000006807357227 */ /* 0x000fc800078e00ff */
[----:B------:R-:W-:Y:S02]  /*3040*/  IMAD.MOV R57, RZ, RZ, -R57 ;  /* 0x000000ffff397224 */ /* 0x000fe400078e0a39 */
[----:B------:R-:W-:Y:S02]  /*3050*/  IMAD.MOV.U32 R32, RZ, RZ, RZ ;  /* 0x000000ffff207224 */ /* 0x000fe400078e00ff */
[----:B------:R-:W-:Y:S02]  /*3060*/  IMAD.MOV R51, RZ, RZ, -R51 ;  /* 0x000000ffff337224 */ /* 0x000fe400078e0a33 */
[----:B------:R-:W-:Y:S02]  /*3070*/  IMAD.MOV R53, RZ, RZ, -R53 ;  /* 0x000000ffff357224 */ /* 0x000fe400078e0a35 */
[----:B------:R-:W-:Y:S01]  /*3080*/  IMAD R106, R3, R57, R106 ;  /* 0x00000039036a7224 */ /* 0x000fe200078e026a */
[----:B------:R-:W-:Y:S01]  /*3090*/  IABS R57, R113 ;  /* 0x0000007100397213 */ /* 0x000fe20000000000 */
[----:B------:R-:W-:-:S02]  /*30a0*/  @!P6 IMAD.IADD R100, R100, 0x1, -R3 ;  /* 0x000000016464e824 */ /* 0x000fc400078e0a03 */
[----:B------:R-:W-:Y:S02]  /*30b0*/  IMAD.MOV.U32 R82, RZ, RZ, R56 ;  /* 0x000000ffff527224 */ /* 0x000fe400078e0038 */
[----:B------:R-:W-:Y:S02]  /*30c0*/  IMAD.MOV.U32 R84, RZ, RZ, R58 ;  /* 0x000000ffff547224 */ /* 0x000fe400078e003a */
[----:B------:R-:W-:Y:S02]  /*30d0*/  IMAD.MOV.U32 R86, RZ, RZ, R64 ;  /* 0x000000ffff567224 */ /* 0x000fe400078e0040 */
[----:B------:R-:W-:Y:S02]  /*30e0*/  IMAD.MOV.U32 R88, RZ, RZ, R66 ;  /* 0x000000ffff587224 */ /* 0x000fe400078e0042 */
[----:B------:R-:W-:-:S04]  /*30f0*/  IMAD.HI.U32 R32, R33, R61, R32 ;  /* 0x0000003d21207227 */ /* 0x000fc800078e0020 */
[C---:B------:R-:W-:Y:S02]  /*3100*/  IMAD R102, R3.reuse, R51, R102 ;  /* 0x0000003303667224 */ /* 0x040fe400078e0266 */
[C---:B------:R-:W-:Y:S02]  /*3110*/  IMAD R104, R3.reuse, R53, R104 ;  /* 0x0000003503687224 */ /* 0x040fe400078e0268 */
[----:B------:R-:W-:Y:S01]  /*3120*/  @!P0 IMAD.MOV R82, RZ, RZ, -R82 ;  /* 0x000000ffff528224 */ /* 0x000fe200078e0a52 */
[C---:B------:R-:W-:Y:S01]  /*3130*/  ISETP.GT.U32.AND P0, PT, R3.reuse, R60, PT ;  /* 0x0000003c0300720c */ /* 0x040fe20003f04070 */
[----:B------:R-:W-:Y:S01]  /*3140*/  @!P5 IMAD.MOV R84, RZ, RZ, -R84 ;  /* 0x000000ffff54d224 */ /* 0x000fe200078e0a54 */
[C---:B------:R-:W-:Y:S01]  /*3150*/  ISETP.GT.U32.AND P5, PT, R3.reuse, R62, PT ;  /* 0x0000003e0300720c */ /* 0x040fe20003fa4070 */
[----:B------:R-:W-:Y:S01]  /*3160*/  @!P4 IMAD.MOV R86, RZ, RZ, -R86 ;  /* 0x000000ffff56c224 */ /* 0x000fe200078e0a56 */
[C---:B------:R-:W-:Y:S01]  /*3170*/  ISETP.GT.U32.AND P4, PT, R3.reuse, R98, PT ;  /* 0x000000620300720c */ /* 0x040fe20003f84070 */
[----:B------:R-:W-:Y:S01]  /*3180*/  @!P1 IMAD.MOV R88, RZ, RZ, -R88 ;  /* 0x000000ffff589224 */ /* 0x000fe200078e0a58 */
[C---:B------:R-:W-:Y:S01]  /*3190*/  ISETP.GT.U32.AND P1, PT, R3.reuse, R100, PT ;  /* 0x000000640300720c */ /* 0x040fe20003f24070 */
[----:B------:R-:W-:Y:S01]  /*31a0*/  @!P3 IMAD.IADD R92, R92, 0x1, -R3 ;  /* 0x000000015c5cb824 */ /* 0x000fe200078e0a03 */
[----:B------:R-:W-:Y:S01]  /*31b0*/  ISETP.GT.U32.AND P3, PT, R3, R106, PT ;  /* 0x0000006a0300720c */ /* 0x000fe20003f64070 */
[----:B------:R-:W-:Y:S01]  /*31c0*/  IMAD.HI.U32 R33, R7, R108, RZ ;  /* 0x0000006c07217227 */ /* 0x000fe200078e00ff */
[----:B------:R-:W-:-:S03]  /*31d0*/  ISETP.GT.U32.AND P6, PT, R3, R102, PT ;  /* 0x000000660300720c */ /* 0x000fc60003fc4070 */
[----:B------:R-:W-:-:S04]  /*31e0*/  IMAD.HI.U32 R49, R7, R110, RZ ;  /* 0x0000006e07317227 */ /* 0x000fc800078e00ff */
[----:B------:R-:W-:-:S04]  /*31f0*/  IMAD.HI.U32 R51, R7, R112, RZ ;  /* 0x0000007007337227 */ /* 0x000fc800078e00ff */
[----:B------:R-:W-:-:S04]  /*3200*/  IMAD.HI.U32 R7, R7, R114, RZ ;  /* 0x0000007207077227 */ /* 0x000fc800078e00ff */
[----:B------:R-:W-:Y:S01]  /*3210*/  @!P2 IMAD.IADD R90, R90, 0x1, -R3 ;  /* 0x000000015a5aa824 */ /* 0x000fe200078e0a03 */
[C---:B------:R-:W-:Y:S01]  /*3220*/  ISETP.GT.U32.AND P2, PT, R3.reuse, R104, PT ;  /* 0x000000680300720c */ /* 0x040fe20003f44070 */
[----:B------:R-:W-:Y:S02]  /*3230*/  IMAD.MOV R53, RZ, RZ, -R33 ;  /* 0x000000ffff357224 */ /* 0x000fe400078e0a21 */
[----:B------:R-:W-:Y:S02]  /*3240*/  IMAD.MOV R49, RZ, RZ, -R49 ;  /* 0x000000ffff317224 */ /* 0x000fe400078e0a31 */
[----:B------:R-:W-:Y:S02]  /*3250*/  IMAD.MOV R51, RZ, RZ, -R51 ;  /* 0x000000ffff337224 */ /* 0x000fe400078e0a33 */
[----:B------:R-:W-:Y:S02]  /*3260*/  IMAD.MOV R7, RZ, RZ, -R7 ;  /* 0x000000ffff077224 */ /* 0x000fe400078e0a07 */
[----:B------:R-:W-:-:S02]  /*3270*/  IMAD R108, R3, R53, R108 ;  /* 0x00000035036c7224 */ /* 0x000fc400078e026c */
[C---:B------:R-:W-:Y:S02]  /*3280*/  IMAD R110, R3.reuse, R49, R110 ;  /* 0x00000031036e7224 */ /* 0x040fe400078e026e */
[C---:B------:R-:W-:Y:S02]  /*3290*/  IMAD R112, R3.reuse, R51, R112 ;  /* 0x0000003303707224 */ /* 0x040fe400078e0270 */
[C---:B------:R-:W-:Y:S02]  /*32a0*/  IMAD R114, R3.reuse, R7, R114 ;  /* 0x0000000703727224 */ /* 0x040fe400078e0272 */
[--C-:B------:R-:W-:Y:S01]  /*32b0*/  @!P0 IMAD.IADD R60, R60, 0x1, -R3.reuse ;  /* 0x000000013c3c8824 */ /* 0x100fe200078e0a03 */
[C---:B------:R-:W-:Y:S01]  /*32c0*/  ISETP.GT.U32.AND P0, PT, R3.reuse, R108, PT ;  /* 0x0000006c0300720c */ /* 0x040fe20003f04070 */
[--C-:B------:R-:W-:Y:S01]  /*32d0*/  @!P5 IMAD.IADD R62, R62, 0x1, -R3.reuse ;  /* 0x000000013e3ed824 */ /* 0x100fe200078e0a03 */
[C---:B------:R-:W-:Y:S01]  /*32e0*/  ISETP.GT.U32.AND P5, PT, R3.reuse, R110, PT ;  /* 0x0000006e0300720c */ /* 0x040fe20003fa4070 */
[--C-:B------:R-:W-:Y:S01]  /*32f0*/  @!P4 IMAD.IADD R98, R98, 0x1, -R3.reuse ;  /* 0x000000016262c824 */ /* 0x100fe200078e0a03 */
[C---:B------:R-:W-:Y:S01]  /*3300*/  ISETP.GT.U32.AND P4, PT, R3.reuse, R112, PT ;  /* 0x000000700300720c */ /* 0x040fe20003f84070 */
[--C-:B------:R-:W-:Y:S01]  /*3310*/  @!P1 IMAD.IADD R100, R100, 0x1, -R3.reuse ;  /* 0x0000000164649824 */ /* 0x100fe200078e0a03 */
[----:B------:R-:W-:Y:S01]  /*3320*/  ISETP.GT.U32.AND P1, PT, R3, R114, PT ;  /* 0x000000720300720c */ /* 0x000fe20003f24070 */
[--C-:B------:R-:W-:Y:S01]  /*3330*/  @!P3 IMAD.IADD R106, R106, 0x1, -R3.reuse ;  /* 0x000000016a6ab824 */ /* 0x100fe200078e0a03 */
[----:B------:R-:W-:Y:S01]  /*3340*/  ISETP.GE.AND P3, PT, R85, RZ, PT ;  /* 0x000000ff5500720c */ /* 0x000fe20003f66270 */
[--C-:B------:R-:W-:Y:S01]  /*3350*/  @!P2 IMAD.IADD R104, R104, 0x1, -R3.reuse ;  /* 0x000000016868a824 */ /* 0x100fe200078e0a03 */
[----:B------:R-:W-:Y:S01]  /*3360*/  ISETP.GE.AND P2, PT, R77, RZ, PT ;  /* 0x000000ff4d00720c */ /* 0x000fe20003f46270 */
[----:B------:R-:W-:-:S02]  /*3370*/  @!P6 IMAD.IADD R102, R102, 0x1, -R3 ;  /* 0x000000016666e824 */ /* 0x000fc400078e0a03 */
[----:B------:R-:W-:Y:S02]  /*3380*/  IMAD.MOV.U32 R33, RZ, RZ, R57 ;  /* 0x000000ffff217224 */ /* 0x000fe400078e0039 */
[----:B------:R-:W-:Y:S01]  /*3390*/  @!P0 IMAD.IADD R108, R108, 0x1, -R3 ;  /* 0x000000016c6c8824 */ /* 0x000fe200078e0a03 */
[----:B------:R-:W-:Y:S01]  /*33a0*/  ISETP.GT.U32.AND P6, PT, R3, R102, PT ;  /* 0x000000660300720c */ /* 0x000fe20003fc4070 */
[----:B------:R-:W-:Y:S01]  /*33b0*/  IMAD.HI.U32 R32, R32, R33, RZ ;  /* 0x0000002120207227 */ /* 0x000fe200078e00ff */
[----:B------:R-:W-:-:S03]  /*33c0*/  ISETP.GE.AND P0, PT, R83, RZ, PT ;  /* 0x000000ff5300720c */ /* 0x000fc60003f06270 */
[--C-:B------:R-:W-:Y:S01]  /*33d0*/  @!P5 IMAD.IADD R110, R110, 0x1, -R3.reuse ;  /* 0x000000016e6ed824 */ /* 0x100fe200078e0a03 */
[----:B------:R-:W-:Y:S01]  /*33e0*/  ISETP.GE.AND P5, PT, R79, RZ, PT ;  /* 0x000000ff4f00720c */ /* 0x000fe20003fa6270 */
[--C-:B------:R-:W-:Y:S01]  /*33f0*/  @!P4 IMAD.IADD R112, R112, 0x1, -R3.reuse ;  /* 0x000000017070c824 */ /* 0x100fe200078e0a03 */
[----:B------:R-:W-:Y:S01]  /*3400*/  ISETP.GE.AND P4, PT, R81, RZ, PT ;  /* 0x000000ff5100720c */ /* 0x000fe20003f86270 */
[----:B------:R-:W-:Y:S01]  /*3410*/  @!P1 IMAD.IADD R114, R114, 0x1, -R3 ;  /* 0x0000000172729824 */ /* 0x000fe200078e0a03 */
[----:B------:R-:W-:Y:S01]  /*3420*/  ISETP.GE.AND P1, PT, R75, RZ, PT ;  /* 0x000000ff4b00720c */ /* 0x000fe20003f26270 */
[----:B------:R-:W-:Y:S01]  /*3430*/  @!P3 IMAD.MOV R92, RZ, RZ, -R92 ;  /* 0x000000ffff5cb224 */ /* 0x000fe200078e0a5c */
[C---:B------:R-:W-:Y:S01]  /*3440*/  ISETP.GT.U32.AND P3, PT, R3.reuse, R106, PT ;  /* 0x0000006a0300720c */ /* 0x040fe20003f64070 */
[----:B------:R-:W-:Y:S02]  /*3450*/  IMAD.MOV R32, RZ, RZ, -R32 ;  /* 0x000000ffff207224 */ /* 0x000fe400078e0a20 */
[----:B------:R-:W-:Y:S01]  /*3460*/  @!P2 IMAD.MOV R90, RZ, RZ, -R90 ;  /* 0x000000ffff5aa224 */ /* 0x000fe200078e0a5a */
[----:B------:R-:W-:Y:S01]  /*3470*/  ISETP.GT.U32.AND P2, PT, R3, R104, PT ;  /* 0x000000680300720c */ /* 0x000fe20003f44070 */
[----:B------:R-:W-:-:S02]  /*3480*/  IMAD R42, R59, R32, R33 ;  /* 0x000000203b2a7224 */ /* 0x000fc400078e0221 */
[----:B------:R-:W-:Y:S01]  /*3490*/  IMAD.MOV.U32 R94, RZ, RZ, R60 ;  /* 0x000000ffff5e7224 */ /* 0x000fe200078e003c */
[----:B------:R-:W0:Y:S01]  /*34a0*/  LDC.64 R32, c[0x0][0x218] ;  /* 0x00008600ff207b82 */ /* 0x000e220000000a00 */
[----:B------:R-:W-:Y:S02]  /*34b0*/  IMAD.MOV.U32 R96, RZ, RZ, R62 ;  /* 0x000000ffff607224 */ /* 0x000fe400078e003e */
[--C-:B------:R-:W-:Y:S01]  /*34c0*/  @!P6 IMAD.IADD R102, R102, 0x1, -R3.reuse ;  /* 0x000000016666e824 */ /* 0x100fe200078e0a03 */
[----:B------:R-:W-:Y:S01]  /*34d0*/  ISETP.GT.U32.AND P6, PT, R59, R42, PT ;  /* 0x0000002a3b00720c */ /* 0x000fe20003fc4070 */
[----:B------:R-:W-:Y:S01]  /*34e0*/  @!P0 IMAD.MOV R94, RZ, RZ, -R94 ;  /* 0x000000ffff5e8224 */ /* 0x000fe200078e0a5e */
[C---:B------:R-:W-:Y:S01]  /*34f0*/  ISETP.GT.U32.AND P0, PT, R3.reuse, R108, PT ;  /* 0x0000006c0300720c */ /* 0x040fe20003f04070 */
[----:B------:R-:W-:Y:S01]  /*3500*/  @!P5 IMAD.MOV R96, RZ, RZ, -R96 ;  /* 0x000000ffff60d224 */ /* 0x000fe200078e0a60 */
[C---:B------:R-:W-:Y:S01]  /*3510*/  ISETP.GT.U32.AND P5, PT, R3.reuse, R110, PT ;  /* 0x0000006e0300720c */ /* 0x040fe20003fa4070 */
[----:B------:R-:W-:Y:S01]  /*3520*/  @!P4 IMAD.MOV R98, RZ, RZ, -R98 ;  /* 0x000000ffff62c224 */ /* 0x000fe200078e0a62 */
[C---:B------:R-:W-:Y:S01]  /*3530*/  ISETP.GT.U32.AND P4, PT, R3.reuse, R112, PT ;  /* 0x000000700300720c */ /* 0x040fe20003f84070 */
[----:B------:R-:W-:Y:S01]  /*3540*/  @!P1 IMAD.MOV R100, RZ, RZ, -R100 ;  /* 0x000000ffff649224 */ /* 0x000fe200078e0a64 */
[----:B------:R-:W-:Y:S01]  /*3550*/  ISETP.GT.U32.AND P1, PT, R3, R114, PT ;  /* 0x000000720300720c */ /* 0x000fe20003f24070 */
[--C-:B------:R-:W-:Y:S01]  /*3560*/  @!P3 IMAD.IADD R106, R106, 0x1, -R3.reuse ;  /* 0x000000016a6ab824 */ /* 0x100fe200078e0a03 */
[----:B------:R-:W-:Y:S01]  /*3570*/  ISETP.GE.AND P3, PT, R67, RZ, PT ;  /* 0x000000ff4300720c */ /* 0x000fe20003f66270 */
[----:B------:R-:W-:Y:S01]  /*3580*/  @!P2 IMAD.IADD R104, R104, 0x1, -R3 ;  /* 0x000000016868a824 */ /* 0x000fe200078e0a03 */
[----:B------:R-:W-:Y:S01]  /*3590*/  ISETP.GE.AND P2, PT, R65, RZ, PT ;  /* 0x000000ff4100720c */ /* 0x000fe20003f46270 */
[----:B------:R-:W-:-:S02]  /*35a0*/  @!P6 IMAD.IADD R42, R42, 0x1, -R59 ;  /* 0x000000012a2ae824 */ /* 0x000fc400078e0a3b */
[--C-:B------:R-:W-:Y:S01]  /*35b0*/  @!P0 IMAD.IADD R108, R108, 0x1, -R3.reuse ;  /* 0x000000016c6c8824 */ /* 0x100fe200078e0a03 */
[----:B------:R-:W-:Y:S01]  /*35c0*/  ISETP.GE.AND P0, PT, R69, RZ, PT ;  /* 0x000000ff4500720c */ /* 0x000fe20003f06270 */
[--C-:B------:R-:W-:Y:S01]  /*35d0*/  @!P5 IMAD.IADD R110, R110, 0x1, -R3.reuse ;  /* 0x000000016e6ed824 */ /* 0x100fe200078e0a03 */
[----:B------:R-:W-:Y:S01]  /*35e0*/  ISETP.GE.AND P5, PT, R71, RZ, PT ;  /* 0x000000ff4700720c */ /* 0x000fe20003fa6270 */
[--C-:B------:R-:W-:Y:S01]  /*35f0*/  @!P4 IMAD.IADD R112, R112, 0x1, -R3.reuse ;  /* 0x000000017070c824 */ /* 0x100fe200078e0a03 */
[----:B------:R-:W-:Y:S01]  /*3600*/  ISETP.GE.AND P4, PT, R73, RZ, PT ;  /* 0x000000ff4900720c */ /* 0x000fe20003f86270 */
[----:B------:R-:W-:Y:S01]  /*3610*/  @!P1 IMAD.IADD R114, R114, 0x1, -R3 ;  /* 0x0000000172729824 */ /* 0x000fe200078e0a03 */
[----:B------:R-:W-:Y:S01]  /*3620*/  ISETP.GE.AND P1, PT, R63, RZ, PT ;  /* 0x000000ff3f00720c */ /* 0x000fe20003f26270 */
[----:B------:R-:W-:Y:S01]  /*3630*/  @!P3 IMAD.MOV R104, RZ, RZ, -R104 ;  /* 0x000000ffff68b224 */ /* 0x000fe200078e0a68 */
[----:B------:R-:W-:Y:S01]  /*3640*/  ISETP.GE.AND P3, PT, R0, RZ, PT ;  /* 0x000000ff0000720c */ /* 0x000fe20003f66270 */
[----:B------:R-:W-:Y:S01]  /*3650*/  @!P2 IMAD.MOV R102, RZ, RZ, -R102 ;  /* 0x000000ffff66a224 */ /* 0x000fe200078e0a66 */
[----:B------:R-:W-:-:S02]  /*3660*/  ISETP.GT.U32.AND P6, PT, R59, R42, PT ;  /* 0x0000002a3b00720c */ /* 0x000fc40003fc4070 */
[----:B------:R-:W-:Y:S01]  /*3670*/  ISETP.NE.AND P2, PT, R55, RZ, PT ;  /* 0x000000ff3700720c */ /* 0x000fe20003f45270 */
[----:B------:R-:W-:Y:S01]  /*3680*/  @!P0 IMAD.MOV R106, RZ, RZ, -R106 ;  /* 0x000000ffff6a8224 */ /* 0x000fe200078e0a6a */
[----:B------:R-:W-:Y:S01]  /*3690*/  LOP3.LUT R3, RZ, R55, RZ, 0x33, !PT ;  /* 0x00000037ff037212 */ /* 0x000fe200078e33ff */
[----:B------:R-:W-:Y:S01]  /*36a0*/  @!P5 IMAD.MOV R108, RZ, RZ, -R108 ;  /* 0x000000ffff6cd224 */ /* 0x000fe200078e0a6c */
[----:B------:R-:W-:Y:S01]  /*36b0*/  ISETP.NE.AND P0, PT, R54, RZ, PT ;  /* 0x000000ff3600720c */ /* 0x000fe20003f05270 */
[----:B------:R-:W-:Y:S01]  /*36c0*/  @!P4 IMAD.MOV R110, RZ, RZ, -R110 ;  /* 0x000000ffff6ec224 */ /* 0x000fe200078e0a6e */
[C---:B------:R-:W-:Y:S01]  /*36d0*/  SEL R57, R3.reuse, R38, !P2 ;  /* 0x0000002603397207 */ /* 0x040fe20005000000 */
[----:B------:R-:W-:Y:S01]  /*36e0*/  @!P1 IMAD.MOV R112, RZ, RZ, -R112 ;  /* 0x000000ffff709224 */ /* 0x000fe200078e0a70 */
[C---:B------:R-:W-:Y:S01]  /*36f0*/  SEL R38, R3.reuse, R46, !P2 ;  /* 0x0000002e03267207 */ /* 0x040fe20005000000 */
[----:B------:R-:W-:Y:S01]  /*3700*/  @!P3 IMAD.MOV R114, RZ, RZ, -R114 ;  /* 0x000000ffff72b224 */ /* 0x000fe200078e0a72 */
[C---:B------:R-:W-:Y:S01]  /*3710*/  SEL R64, R3.reuse, R47, !P2 ;  /* 0x0000002f03407207 */ /* 0x040fe20005000000 */
[----:B------:R-:W-:Y:S01]  /*3720*/  @!P6 IMAD.IADD R42, R42, 0x1, -R59 ;  /* 0x000000012a2ae824 */ /* 0x000fe200078e0a3b */
[C---:B------:R-:W-:Y:S01]  /*3730*/  SEL R65, R3.reuse, R48, !P2 ;  /* 0x0000003003417207 */ /* 0x040fe20005000000 */
[----:B------:R-:W-:Y:S01]  /*3740*/  IMAD R99, R38, UR5, RZ ;  /* 0x0000000526637c24 */ /* 0x000fe2000f8e02ff */
[----:B------:R-:W-:Y:S01]  /*3750*/  SEL R68, R3, R68, !P2 ;  /* 0x0000004403447207 */ /* 0x000fe20005000000 */
[----:B------:R-:W-:Y:S01]  /*3760*/  IMAD R101, R64, UR5, RZ ;  /* 0x0000000540657c24 */ /* 0x000fe2000f8e02ff */
[----:B------:R-:W-:Y:S01]  /*3770*/  ISETP.GE.AND P6, PT, R113, RZ, PT ;  /* 0x000000ff7100720c */ /* 0x000fe20003fc6270 */
[----:B------:R-:W-:Y:S01]  /*3780*/  IMAD R103, R65, UR5, RZ ;  /* 0x0000000541677c24 */ /* 0x000fe2000f8e02ff */
[C---:B------:R-:W-:Y:S01]  /*3790*/  SEL R7, R3.reuse, R6, !P2 ;  /* 0x0000000603077207 */ /* 0x040fe20005000000 */
[----:B------:R-:W-:Y:S01]  /*37a0*/  IMAD R107, R68, UR5, RZ ;  /* 0x00000005446b7c24 */ /* 0x000fe2000f8e02ff */
[----:B------:R-:W-:Y:S01]  /*37b0*/  SEL R52, R3, R4, !P2 ;  /* 0x0000000403347207 */ /* 0x000fe20005000000 */
[----:B------:R-:W-:Y:S01]  /*37c0*/  IMAD R57, R57, UR5, RZ ;  /* 0x0000000539397c24 */ /* 0x000fe2000f8e02ff */
[----:B------:R-:W-:Y:S01]  /*37d0*/  SEL R53, R3, R35, !P2 ;  /* 0x0000002303357207 */ /* 0x000fe20005000000 */
[----:B------:R-:W-:Y:S01]  /*37e0*/  IMAD R7, R7, UR5, RZ ;  /* 0x0000000507077c24 */ /* 0x000fe2000f8e02ff */
[----:B------:R-:W-:-:S02]  /*37f0*/  SEL R55, R3, R36, !P2 ;  /* 0x0000002403377207 */ /* 0x000fc40005000000 */
[----:B------:R-:W-:Y:S01]  /*3800*/  SEL R56, R3, R37, !P2 ;  /* 0x0000002503387207 */ /* 0x000fe20005000000 */
[----:B------:R-:W-:Y:S01]  /*3810*/  IMAD R53, R53, UR5, RZ ;  /* 0x0000000535357c24 */ /* 0x000fe2000f8e02ff */
[C---:B------:R-:W-:Y:S01]  /*3820*/  SEL R58, R3.reuse, R39, !P2 ;  /* 0x00000027033a7207 */ /* 0x040fe20005000000 */
[----:B------:R-:W-:Y:S01]  /*3830*/  @!P6 IMAD.MOV R42, RZ, RZ, -R42 ;  /* 0x000000ffff2ae224 */ /* 0x000fe200078e0a2a */
[C---:B------:R-:W-:Y:S01]  /*3840*/  SEL R59, R3.reuse, R40, !P2 ;  /* 0x00000028033b7207 */ /* 0x040fe20005000000 */
[----:B------:R-:W-:Y:S01]  /*3850*/  IMAD R93, R56, UR5, RZ ;  /* 0x00000005385d7c24 */ /* 0x000fe2000f8e02ff */
[C---:B------:R-:W-:Y:S01]  /*3860*/  SEL R60, R3.reuse, R41, !P2 ;  /* 0x00000029033c7207 */ /* 0x040fe20005000000 */
[----:B------:R-:W-:Y:S01]  /*3870*/  IMAD R95, R58, UR5, RZ ;  /* 0x000000053a5f7c24 */ /* 0x000fe2000f8e02ff */
[----:B------:R-:W-:Y:S01]  /*3880*/  SEL R61, R3, R43, !P2 ;  /* 0x0000002b033d7207 */ /* 0x000fe20005000000 */
[----:B------:R-:W-:Y:S01]  /*3890*/  IMAD R55, R55, UR5, RZ ;  /* 0x0000000537377c24 */ /* 0x000fe2000f8e02ff */
[C---:B------:R-:W-:Y:S01]  /*38a0*/  SEL R62, R3.reuse, R44, !P2 ;  /* 0x0000002c033e7207 */ /* 0x040fe20005000000 */
[----:B------:R-:W-:Y:S01]  /*38b0*/  IMAD R97, R60, UR5, RZ ;  /* 0x000000053c617c24 */ /* 0x000fe2000f8e02ff */
[----:B------:R-:W-:Y:S01]  /*38c0*/  SEL R63, R3, R45, !P2 ;  /* 0x0000002d033f7207 */ /* 0x000fe20005000000 */
[----:B------:R-:W-:Y:S01]  /*38d0*/  IMAD R59, R59, UR5, RZ ;  /* 0x000000053b3b7c24 */ /* 0x000fe2000f8e02ff */
[----:B------:R-:W-:Y:S01]  /*38e0*/  SEL R66, R3, R50, !P2 ;  /* 0x0000003203427207 */ /* 0x000fe20005000000 */
[----:B------:R-:W-:Y:S01]  /*38f0*/  IMAD R61, R61, UR5, RZ ;  /* 0x000000053d3d7c24 */ /* 0x000fe2000f8e02ff */
[----:B------:R-:W-:Y:S01]  /*3900*/  SEL R9, R3, R9, !P2 ;  /* 0x0000000903097207 */ /* 0x000fe20005000000 */
[----:B------:R-:W-:Y:S01]  /*3910*/  IMAD R63, R63, UR5, RZ ;  /* 0x000000053f3f7c24 */ /* 0x000fe2000f8e02ff */
[C---:B------:R-:W-:Y:S01]  /*3920*/  SEL R8, R3.reuse, R8, !P2 ;  /* 0x0000000803087207 */ /* 0x040fe20005000000 */
[----:B------:R-:W-:Y:S01]  /*3930*/  IMAD R105, R66, UR5, RZ ;  /* 0x0000000542697c24 */ /* 0x000fe2000f8e02ff */
[----:B------:R-:W-:Y:S01]  /*3940*/  SEL R14, R3, R14, !P2 ;  /* 0x0000000e030e7207 */ /* 0x000fe20005000000 */
[----:B------:R-:W-:Y:S01]  /*3950*/  IMAD R9, R9, UR5, RZ ;  /* 0x0000000509097c24 */ /* 0x000fe2000f8e02ff */
        /* <DEDUP_REMOVED lines=48> */
[----:B------:R-:W-:-:S02]  /*3c60*/  SEL R76, R3, R76, !P2 ;  /* 0x0000004c034c7207 */ /* 0x000fc40005000000 */
[C---:B------:R-:W-:Y:S02]  /*3c70*/  SEL R78, R3.reuse, R78, !P2 ;  /* 0x0000004e034e7207 */ /* 0x040fe40005000000 */
[C---:B------:R-:W-:Y:S02]  /*3c80*/  SEL R51, R3.reuse, R80, !P2 ;  /* 0x0000005003337207 */ /* 0x040fe40005000000 */
[C---:B------:R-:W-:Y:S02]  /*3c90*/  SEL R50, R3.reuse, R82, !P2 ;  /* 0x0000005203327207 */ /* 0x040fe40005000000 */
[----:B------:R-:W-:Y:S01]  /*3ca0*/  SEL R48, R3, R84, !P2 ;  /* 0x0000005403307207 */ /* 0x000fe20005000000 */
[----:B------:R-:W-:Y:S01]  /*3cb0*/  IMAD R51, R51, UR5, RZ ;  /* 0x0000000533337c24 */ /* 0x000fe2000f8e02ff */
[C---:B------:R-:W-:Y:S02]  /*3cc0*/  SEL R49, R3.reuse, R86, !P2 ;  /* 0x0000005603317207 */ /* 0x040fe40005000000 */
[----:B------:R-:W-:-:S02]  /*3cd0*/  SEL R35, R3, R88, !P2 ;  /* 0x0000005803237207 */ /* 0x000fc40005000000 */
[----:B------:R-:W-:Y:S01]  /*3ce0*/  SEL R41, R3, R90, !P2 ;  /* 0x0000005a03297207 */ /* 0x000fe20005000000 */
[----:B------:R-:W-:Y:S01]  /*3cf0*/  IMAD R49, R49, UR5, RZ ;  /* 0x0000000531317c24 */ /* 0x000fe2000f8e02ff */
[----:B------:R-:W-:Y:S01]  /*3d00*/  SEL R46, R3, R92, !P2 ;  /* 0x0000005c032e7207 */ /* 0x000fe20005000000 */
[----:B------:R-:W-:Y:S01]  /*3d10*/  IMAD R35, R35, UR5, RZ ;  /* 0x0000000523237c24 */ /* 0x000fe2000f8e02ff */
[----:B------:R-:W-:Y:S01]  /*3d20*/  SEL R47, R3, R94, !P2 ;  /* 0x0000005e032f7207 */ /* 0x000fe20005000000 */
[----:B------:R-:W-:Y:S01]  /*3d30*/  IMAD R41, R41, UR5, RZ ;  /* 0x0000000529297c24 */ /* 0x000fe2000f8e02ff */
[C---:B------:R-:W-:Y:S02]  /*3d40*/  SEL R6, R3.reuse, R96, !P2 ;  /* 0x0000006003067207 */ /* 0x040fe40005000000 */
[C---:B------:R-:W-:Y:S02]  /*3d50*/  SEL R37, R3.reuse, R98, !P2 ;  /* 0x0000006203257207 */ /* 0x040fe40005000000 */
[----:B------:R-:W-:-:S02]  /*3d60*/  SEL R39, R3, R100, !P2 ;  /* 0x0000006403277207 */ /* 0x000fc40005000000 */
[----:B------:R-:W-:Y:S01]  /*3d70*/  SEL R43, R3, R102, !P2 ;  /* 0x00000066032b7207 */ /* 0x000fe20005000000 */
[----:B------:R-:W-:Y:S01]  /*3d80*/  IMAD R37, R37, UR5, RZ ;  /* 0x0000000525257c24 */ /* 0x000fe2000f8e02ff */
[C---:B------:R-:W-:Y:S02]  /*3d90*/  SEL R4, R3.reuse, R104, !P2 ;  /* 0x0000006803047207 */ /* 0x040fe40005000000 */
[C---:B------:R-:W-:Y:S02]  /*3da0*/  SEL R36, R3.reuse, R106, !P2 ;  /* 0x0000006a03247207 */ /* 0x040fe40005000000 */
[C---:B------:R-:W-:Y:S02]  /*3db0*/  SEL R40, R3.reuse, R108, !P2 ;  /* 0x0000006c03287207 */ /* 0x040fe40005000000 */
[----:B------:R-:W-:Y:S02]  /*3dc0*/  SEL R44, R3, R110, !P2 ;  /* 0x0000006e032c7207 */ /* 0x000fe40005000000 */
[----:B------:R-:W-:-:S02]  /*3dd0*/  CS2R R110, SRZ ;  /* 0x00000000006e7805 */ /* 0x000fc4000001ff00 */
[C---:B------:R-:W-:Y:S02]  /*3de0*/  SEL R38, R3.reuse, R112, !P2 ;  /* 0x0000007003267207 */ /* 0x040fe40005000000 */
[----:B------:R-:W-:Y:S02]  /*3df0*/  SEL R45, R3, R114, !P2 ;  /* 0x00000072032d7207 */ /* 0x000fe40005000000 */
[-C--:B0-----:R-:W-:Y:S02]  /*3e00*/  IADD3 R3, P3, R99, R32.reuse, RZ ;  /* 0x0000002063037210 */ /* 0x081fe40007f7e0ff */
[-C--:B------:R-:W-:Y:S01]  /*3e10*/  IADD3 R65, P2, R101, R32.reuse, RZ ;  /* 0x0000002065417210 */ /* 0x080fe20007f5e0ff */
[----:B------:R-:W-:Y:S01]  /*3e20*/  IMAD R45, R45, UR5, RZ ;  /* 0x000000052d2d7c24 */ /* 0x000fe2000f8e02ff */
[----:B------:R-:W-:Y:S02]  /*3e30*/  R2UR UR58, R3 ;  /* 0x00000000033a72ca */ /* 0x000fe400000e0000 */
[----:B------:R-:W-:-:S02]  /*3e40*/  IADD3 R3, P4, R107, R32, RZ ;  /* 0x000000206b037210 */ /* 0x000fc40007f9e0ff */
[----:B------:R-:W-:Y:S01]  /*3e50*/  R2UR UR57, R65 ;  /* 0x00000000413972ca */ /* 0x000fe200000e0000 */
[----:B------:R-:W-:Y:S01]  /*3e60*/  IMAD R65, R52, UR5, RZ ;  /* 0x0000000534417c24 */ /* 0x000fe2000f8e02ff */
[----:B------:R-:W-:Y:S02]  /*3e70*/  R2UR UR54, R3 ;  /* 0x00000000033672ca */ /* 0x000fe400000e0000 */
[----:B------:R-:W-:Y:S02]  /*3e80*/  SHF.R.S32.HI R130, RZ, 0x1f, R7 ;  /* 0x0000001fff827819 */ /* 0x000fe40000011407 */
[-C--:B------:R-:W-:Y:S02]  /*3e90*/  IADD3 R3, P5, R7, R32.reuse, RZ ;  /* 0x0000002007037210 */ /* 0x080fe40007fbe0ff */
[----:B------:R-:W-:Y:S02]  /*3ea0*/  SHF.R.S32.HI R10, RZ, 0x1f, R65 ;  /* 0x0000001fff0a7819 */ /* 0x000fe40000011441 */
[-C--:B------:R-:W-:Y:S01]  /*3eb0*/  IADD3 R7, P6, R65, R32.reuse, RZ ;  /* 0x0000002041077210 */ /* 0x080fe20007fde0ff */
[----:B------:R-:W-:Y:S01]  /*3ec0*/  IMAD.X R130, R130, 0x1, R33, P5 ;  /* 0x0000000182827824 */ /* 0x000fe200028e0621 */
[----:B------:R-:W-:Y:S01]  /*3ed0*/  SHF.R.S32.HI R144, RZ, 0x1f, R9 ;  /* 0x0000001fff907819 */ /* 0x000fe20000011409 */
[----:B------:R-:W-:Y:S01]  /*3ee0*/  IMAD R65, R78, UR5, RZ ;  /* 0x000000054e417c24 */ /* 0x000fe2000f8e02ff */
[----:B------:R-:W-:Y:S01]  /*3ef0*/  IADD3 R8, P5, R9, R32, RZ ;  /* 0x0000002009087210 */ /* 0x000fe20007fbe0ff */
[----:B------:R-:W-:Y:S01]  /*3f00*/  IMAD.X R143, R10, 0x1, R33, P6 ;  /* 0x000000010a8f7824 */ /* 0x000fe200030e0621 */
[----:B------:R-:W-:-:S02]  /*3f10*/  SHF.R.S32.HI R14, RZ, 0x1f, R67 ;  /* 0x0000001fff0e7819 */ /* 0x000fc40000011443 */
[-C--:B------:R-:W-:Y:S01]  /*3f20*/  IADD3 R10, P6, R67, R32.reuse, RZ ;  /* 0x00000020430a7210 */ /* 0x080fe20007fde0ff */
[----:B------:R-:W-:Y:S01]  /*3f30*/  IMAD.X R144, R144, 0x1, R33, P5 ;  /* 0x0000000190907824 */ /* 0x000fe200028e0621 */
[----:B------:R-:W-:Y:S01]  /*3f40*/  SHF.R.S32.HI R146, RZ, 0x1f, R69 ;  /* 0x0000001fff927819 */ /* 0x000fe20000011445 */
[----:B------:R-:W-:Y:S01]  /*3f50*/  IMAD R67, R48, UR5, RZ ;  /* 0x0000000530437c24 */ /* 0x000fe2000f8e02ff */
[-C--:B------:R-:W-:Y:S01]  /*3f60*/  IADD3 R12, P5, R69, R32.reuse, RZ ;  /* 0x00000020450c7210 */ /* 0x080fe20007fbe0ff */
[----:B------:R-:W-:Y:S01]  /*3f70*/  IMAD.X R145, R14, 0x1, R33, P6 ;  /* 0x000000010e917824 */ /* 0x000fe200030e0621 */
[----:B------:R-:W-:Y:S01]  /*3f80*/  SHF.R.S32.HI R16, RZ, 0x1f, R11 ;  /* 0x0000001fff107819 */ /* 0x000fe2000001140b */
[----:B------:R-:W-:Y:S01]  /*3f90*/  IMAD R69, R46, UR5, RZ ;  /* 0x000000052e457c24 */ /* 0x000fe2000f8e02ff */
[----:B------:R-:W-:Y:S01]  /*3fa0*/  IADD3 R9, P6, R11, R32, RZ ;  /* 0x000000200b097210 */ /* 0x000fe20007fde0ff */
[----:B------:R-:W-:Y:S01]  /*3fb0*/  IMAD.X R146, R146, 0x1, R33, P5 ;  /* 0x0000000192927824 */ /* 0x000fe200028e0621 */
[----:B------:R-:W-:-:S02]  /*3fc0*/  SHF.R.S32.HI R148, RZ, 0x1f, R71 ;  /* 0x0000001fff947819 */ /* 0x000fc40000011447 */
[----:B------:R-:W-:Y:S01]  /*3fd0*/  SHF.R.S32.HI R18, RZ, 0x1f, R13 ;  /* 0x0000001fff127819 */ /* 0x000fe2000001140d */
[----:B------:R-:W-:Y:S01]  /*3fe0*/  IMAD.X R147, R16, 0x1, R33, P6 ;  /* 0x0000000110937824 */ /* 0x000fe200030e0621 */
[-C--:B------:R-:W-:Y:S01]  /*3ff0*/  IADD3 R11, P5, R71, R32.reuse, RZ ;  /* 0x00000020470b7210 */ /* 0x080fe20007fbe0ff */
[----:B------:R-:W-:Y:S01]  /*4000*/  IMAD R71, R47, UR5, RZ ;  /* 0x000000052f477c24 */ /* 0x000fe2000f8e02ff */
[-C--:B------:R-:W-:Y:S02]  /*4010*/  IADD3 R13, P6, R13, R32.reuse, RZ ;  /* 0x000000200d0d7210 */ /* 0x080fe40007fde0ff */
[----:B------:R-:W-:Y:S01]  /*4020*/  SHF.R.S32.HI R150, RZ, 0x1f, R73 ;  /* 0x0000001fff967819 */ /* 0x000fe20000011449 */
[----:B------:R-:W-:Y:S01]  /*4030*/  IMAD.X R148, R148, 0x1, R33, P5 ;  /* 0x0000000194947824 */ /* 0x000fe200028e0621 */
[----:B------:R-:W-:Y:S01]  /*4040*/  SHF.R.S32.HI R212, RZ, 0x1f, R15 ;  /* 0x0000001fffd47819 */ /* 0x000fe2000001140f */
[----:B------:R-:W-:Y:S01]  /*4050*/  IMAD.X R149, R18, 0x1, R33, P6 ;  /* 0x0000000112957824 */ /* 0x000fe200030e0621 */
[-C--:B------:R-:W-:Y:S01]  /*4060*/  IADD3 R14, P5, R73, R32.reuse, RZ ;  /* 0x00000020490e7210 */ /* 0x080fe20007fbe0ff */
[----:B------:R-:W-:Y:S01]  /*4070*/  IMAD R73, R43, UR5, RZ ;  /* 0x000000052b497c24 */ /* 0x000fe2000f8e02ff */
[----:B------:R-:W-:-:S02]  /*4080*/  IADD3 R15, P6, R15, R32, RZ ;  /* 0x000000200f0f7210 */ /* 0x000fc40007fde0ff */
[----:B------:R-:W-:Y:S01]  /*4090*/  SHF.R.S32.HI R20, RZ, 0x1f, R75 ;  /* 0x0000001fff147819 */ /* 0x000fe2000001144b */
[--C-:B------:R-:W-:Y:S01]  /*40a0*/  IMAD.X R150, R150, 0x1, R33.reuse, P5 ;  /* 0x0000000196967824 */ /* 0x100fe200028e0621 */
[-C--:B------:R-:W-:Y:S01]  /*40b0*/  IADD3 R16, P5, R75, R32.reuse, RZ ;  /* 0x000000204b107210 */ /* 0x080fe20007fbe0ff */
[----:B------:R-:W-:Y:S01]  /*40c0*/  IMAD.X R212, R212, 0x1, R33, P6 ;  /* 0x00000001d4d47824 */ /* 0x000fe200030e0621 */
[----:B------:R-:W-:Y:S01]  /*40d0*/  SHF.R.S32.HI R22, RZ, 0x1f, R77 ;  /* 0x0000001fff167819 */ /* 0x000fe2000001144d */
[----:B------:R-:W-:Y:S01]  /*40e0*/  IMAD R75, R44, UR5, RZ ;  /* 0x000000052c4b7c24 */ /* 0x000fe2000f8e02ff */
[-C--:B------:R-:W-:Y:S01]  /*40f0*/  IADD3 R17, P6, R77, R32.reuse, RZ ;  /* 0x000000204d117210 */ /* 0x080fe20007fde0ff */
[----:B------:R-:W-:Y:S01]  /*4100*/  IMAD.X R213, R20, 0x1, R33, P5 ;  /* 0x0000000114d57824 */ /* 0x000fe200028e0621 */
[----:B------:R-:W-:Y:S02]  /*4110*/  SHF.R.S32.HI R24, RZ, 0x1f, R79 ;  /* 0x0000001fff187819 */ /* 0x000fe4000001144f */
[----:B------:R-:W-:Y:S01]  /*4120*/  SHF.R.S32.HI R26, RZ, 0x1f, R19 ;  /* 0x0000001fff1a7819 */ /* 0x000fe20000011413 */
[----:B------:R-:W-:Y:S01]  /*4130*/  IMAD.X R217, R22, 0x1, R33, P6 ;  /* 0x0000000116d97824 */ /* 0x000fe200030e0621 */
[----:B------:R-:W-:-:S02]  /*4140*/  IADD3 R18, P5, R79, R32, RZ ;  /* 0x000000204f127210 */ /* 0x000fc40007fbe0ff */
[----:B------:R-:W-:Y:S02]  /*4150*/  CS2R R78, SRZ ;  /* 0x00000000004e7805 */ /* 0x000fe4000001ff00 */
[-C--:B------:R-:W-:Y:S02]  /*4160*/  IADD3 R19, P6, R19, R32.reuse, RZ ;  /* 0x0000002013137210 */ /* 0x080fe40007fde0ff */
[----:B------:R-:W-:Y:S01]  /*4170*/  SHF.R.S32.HI R28, RZ, 0x1f, R81 ;  /* 0x0000001fff1c7819 */ /* 0x000fe20000011451 */
[----:B------:R-:W-:Y:S01]  /*4180*/  IMAD.X R231, R24, 0x1, R33, P5 ;  /* 0x0000000118e77824 */ /* 0x000fe200028e0621 */
[----:B------:R-:W-:Y:S01]  /*4190*/  SHF.R.S32.HI R240, RZ, 0x1f, R21 ;  /* 0x0000001ffff07819 */ /* 0x000fe20000011415 */
[----:B------:R-:W-:Y:S01]  /*41a0*/  IMAD.X R235, R26, 0x1, R33, P6 ;  /* 0x000000011aeb7824 */ /* 0x000fe200030e0621 */
[----:B------:R-:W-:Y:S02]  /*41b0*/  IADD3 R20, P5, R81, R32, RZ ;  /* 0x0000002051147210 */ /* 0x000fe40007fbe0ff */
[----:B------:R-:W-:-:S02]  /*41c0*/  CS2R R80, SRZ ;  /* 0x0000000000507805 */ /* 0x000fc4000001ff00 */
[----:B------:R-:W-:Y:S02]  /*41d0*/  IADD3 R21, P6, R21, R32, RZ ;  /* 0x0000002015157210 */ /* 0x000fe40007fde0ff */
[----:B------:R-:W-:Y:S01]  /*41e0*/  @!P0 LOP3.LUT R42, RZ, R54, RZ, 0x33, !PT ;  /* 0x00000036ff2a8212 */ /* 0x000fe200078e33ff */
[----:B------:R-:W-:Y:S01]  /*41f0*/  IMAD.X R239, R28, 0x1, R33, P5 ;  /* 0x000000011cef7824 */ /* 0x000fe200028e0621 */
[----:B------:R-:W-:Y:S01]  /*4200*/  SHF.R.S32.HI R30, RZ, 0x1f, R83 ;  /* 0x0000001fff1e7819 */ /* 0x000fe20000011453 */
[----:B------:R-:W-:Y:S01]  /*4210*/  IMAD.X R240, R240, 0x1, R33, P6 ;  /* 0x00000001f0f07824 */ /* 0x000fe200030e0621 */
[----:B------:R-:W-:Y:S02]  /*4220*/  SHF.R.S32.HI R52, RZ, 0x1f, R23 ;  /* 0x0000001fff347819 */ /* 0x000fe40000011417 */
[----:B------:R-:W-:Y:S02]  /*4230*/  IADD3 R22, P5, R83, R32, RZ ;  /* 0x0000002053167210 */ /* 0x000fe40007fbe0ff */
[----:B------:R-:W-:-:S02]  /*4240*/  CS2R R82, SRZ ;  /* 0x0000000000527805 */ /* 0x000fc4000001ff00 */
[-C--:B------:R-:W-:Y:S02]  /*4250*/  IADD3 R54, P0, R105, R32.reuse, RZ ;  /* 0x0000002069367210 */ /* 0x080fe40007f1e0ff */
[-C--:B------:R-:W-:Y:S01]  /*4260*/  IADD3 R23, P6, R23, R32.reuse, RZ ;  /* 0x0000002017177210 */ /* 0x080fe20007fde0ff */
[----:B------:R-:W-:Y:S01]  /*4270*/  IMAD.X R28, R30, 0x1, R33, P5 ;  /* 0x000000011e1c7824 */ /* 0x000fe200028e0621 */
[----:B------:R-:W-:Y:S02]  /*4280*/  R2UR UR55, R54 ;  /* 0x00000000363772ca */ /* 0x000fe400000e0000 */
[----:B------:R-:W-:Y:S01]  /*4290*/  SHF.R.S32.HI R54, RZ, 0x1f, R85 ;  /* 0x0000001fff367819 */ /* 0x000fe20000011455 */
[----:B------:R-:W-:Y:S01]  /*42a0*/  IMAD.X R26, R52, 0x1, R33, P6 ;  /* 0x00000001341a7824 */ /* 0x000fe200030e0621 */
[----:B------:R-:W-:Y:S01]  /*42b0*/  SHF.R.S32.HI R56, RZ, 0x1f, R25 ;  /* 0x0000001fff387819 */ /* 0x000fe20000011419 */
[----:B------:R0:W-:Y:S01]  /*42c0*/  STL [R1], R28 ;  /* 0x0000001c01007387 */ /* 0x0001e20000100800 */
[----:B------:R-:W-:-:S02]  /*42d0*/  IADD3 R24, P5, R85, R32, RZ ;  /* 0x0000002055187210 */ /* 0x000fc40007fbe0ff */
[----:B------:R-:W-:Y:S02]  /*42e0*/  CS2R R84, SRZ ;  /* 0x0000000000547805 */ /* 0x000fe4000001ff00 */
[-C--:B------:R-:W-:Y:S01]  /*42f0*/  IADD3 R25, P6, R25, R32.reuse, RZ ;  /* 0x0000002019197210 */ /* 0x080fe20007fde0ff */
[----:B------:R1:W-:Y:S01]  /*4300*/  STL [R1+0x4], R26 ;  /* 0x0000041a01007387 */ /* 0x0003e20000100800 */
[----:B------:R-:W-:Y:S01]  /*4310*/  SHF.R.S32.HI R58, RZ, 0x1f, R87 ;  /* 0x0000001fff3a7819 */ /* 0x000fe20000011457 */
[----:B------:R-:W-:Y:S01]  /*4320*/  IMAD.X R30, R54, 0x1, R33, P5 ;  /* 0x00000001361e7824 */ /* 0x000fe200028e0621 */
[----:B------:R-:W-:Y:S02]  /*4330*/  SHF.R.S32.HI R60, RZ, 0x1f, R27 ;  /* 0x0000001fff3c7819 */ /* 0x000fe4000001141b */
[-C--:B------:R-:W-:Y:S01]  /*4340*/  IADD3 R64, P1, R103, R32.reuse, RZ ;  /* 0x0000002067407210 */ /* 0x080fe20007f3e0ff */
[----:B0-----:R-:W-:Y:S01]  /*4350*/  IMAD.X R28, R56, 0x1, R33, P6 ;  /* 0x00000001381c7824 */ /* 0x001fe200030e0621 */
[----:B------:R-:W-:Y:S01]  /*4360*/  IADD3 R27, P6, R27, R32, RZ ;  /* 0x000000201b1b7210 */ /* 0x000fe20007fde0ff */
[----:B------:R0:W-:Y:S01]  /*4370*/  STL [R1+0x8], R30 ;  /* 0x0000081e01007387 */ /* 0x0001e20000100800 */
[----:B------:R-:W-:-:S02]  /*4380*/  R2UR UR56, R64 ;  /* 0x00000000403872ca */ /* 0x000fc400000e0000 */
[-C--:B-1----:R-:W-:Y:S01]  /*4390*/  IADD3 R26, P5, R87, R32.reuse, RZ ;  /* 0x00000020571a7210 */ /* 0x082fe20007fbe0ff */
[----:B------:R1:W-:Y:S01]  /*43a0*/  STL [R1+0xc], R28 ;  /* 0x00000c1c01007387 */ /* 0x0003e20000100800 */
[----:B------:R-:W-:Y:S02]  /*43b0*/  SHF.R.S32.HI R64, RZ, 0x1f, R89 ;  /* 0x0000001fff407819 */ /* 0x000fe40000011459 */
[----:B------:R-:W-:Y:S02]  /*43c0*/  CS2R R86, SRZ ;  /* 0x0000000000567805 */ /* 0x000fe4000001ff00 */
[----:B------:R-:W-:Y:S01]  /*43d0*/  SHF.R.S32.HI R66, RZ, 0x1f, R29 ;  /* 0x0000001fff427819 */ /* 0x000fe2000001141d */
[----:B------:R-:W-:Y:S01]  /*43e0*/  IMAD.X R56, R58, 0x1, R33, P5 ;  /* 0x000000013a387824 */ /* 0x000fe200028e0621 */
[----:B------:R-:W-:Y:S01]  /*43f0*/  SHF.R.S32.HI R68, RZ, 0x1f, R91 ;  /* 0x0000001fff447819 */ /* 0x000fe2000001145b */
[----:B0-----:R-:W-:Y:S01]  /*4400*/  IMAD.X R30, R60, 0x1, R33, P6 ;  /* 0x000000013c1e7824 */ /* 0x001fe200030e0621 */
[----:B------:R-:W-:-:S02]  /*4410*/  IADD3 R29, P6, R29, R32, RZ ;  /* 0x000000201d1d7210 */ /* 0x000fc40007fde0ff */
[----:B------:R0:W-:Y:S01]  /*4420*/  STL [R1+0x10], R56 ;  /* 0x0000103801007387 */ /* 0x0001e20000100800 */
[-C--:B-1----:R-:W-:Y:S02]  /*4430*/  IADD3 R28, P5, R89, R32.reuse, RZ ;  /* 0x00000020591c7210 */ /* 0x082fe40007fbe0ff */
[----:B------:R-:W-:Y:S01]  /*4440*/  CS2R R88, SRZ ;  /* 0x0000000000587805 */ /* 0x000fe2000001ff00 */
[----:B------:R-:W-:Y:S01]  /*4450*/  IMAD.X R60, R66, 0x1, R33, P6 ;  /* 0x00000001423c7824 */ /* 0x000fe200030e0621 */
[----:B------:R1:W-:Y:S01]  /*4460*/  STL [R1+0x14], R30 ;  /* 0x0000141e01007387 */ /* 0x0003e20000100800 */
[----:B------:R-:W-:Y:S01]  /*4470*/  SHF.R.S32.HI R52, RZ, 0x1f, R31 ;  /* 0x0000001fff347819 */ /* 0x000fe2000001141f */
[----:B------:R-:W-:Y:S01]  /*4480*/  IMAD.X R58, R64, 0x1, R33, P5 ;  /* 0x00000001403a7824 */ /* 0x000fe200028e0621 */
[----:B------:R-:W-:Y:S02]  /*4490*/  IADD3 R31, P6, R31, R32, RZ ;  /* 0x000000201f1f7210 */ /* 0x000fe40007fde0ff */
[----:B------:R-:W-:-:S02]  /*44a0*/  SHF.R.S32.HI R54, RZ, 0x1f, R53 ;  /* 0x0000001fff367819 */ /* 0x000fc40000011435 */
[----:B------:R2:W-:Y:S01]  /*44b0*/  STL [R1+0x18], R58 ;  /* 0x0000183a01007387 */ /* 0x0005e20000100800 */
[----:B0-----:R-:W-:Y:S02]  /*44c0*/  SHF.R.S32.HI R56, RZ, 0x1f, R55 ;  /* 0x0000001fff387819 */ /* 0x001fe40000011437 */
[----:B-1----:R-:W-:Y:S01]  /*44d0*/  IADD3 R30, P5, R91, R32, RZ ;  /* 0x000000205b1e7210 */ /* 0x002fe20007fbe0ff */
[----:B------:R0:W-:Y:S01]  /*44e0*/  STL [R1+0x1c], R60 ;  /* 0x00001c3c01007387 */ /* 0x0001e20000100800 */
[----:B------:R-:W-:Y:S02]  /*44f0*/  SHF.R.S32.HI R48, RZ, 0x1f, R105 ;  /* 0x0000001fff307819 */ /* 0x000fe40000011469 */
[----:B------:R-:W-:Y:S02]  /*4500*/  CS2R R104, SRZ ;  /* 0x0000000000687805 */ /* 0x000fe4000001ff00 */
[----:B------:R-:W-:Y:S02]  /*4510*/  SHF.R.S32.HI R64, RZ, 0x1f, R75 ;  /* 0x0000001fff407819 */ /* 0x000fe4000001144b */
[----:B------:R-:W-:-:S02]  /*4520*/  CS2R R90, SRZ ;  /* 0x00000000005a7805 */ /* 0x000fc4000001ff00 */
[----:B--2---:R-:W-:Y:S01]  /*4530*/  SHF.R.S32.HI R58, RZ, 0x1f, R93 ;  /* 0x0000001fff3a7819 */ /* 0x004fe2000001145d */
[--C-:B0-----:R-:W-:Y:S01]  /*4540*/  IMAD.X R60, R68, 0x1, R33.reuse, P5 ;  /* 0x00000001443c7824 */ /* 0x101fe200028e0621 */
[-C--:B------:R-:W-:Y:S01]  /*4550*/  IADD3 R112, P5, R53, R32.reuse, RZ ;  /* 0x0000002035707210 */ /* 0x080fe20007fbe0ff */
[--C-:B------:R-:W-:Y:S01]  /*4560*/  IMAD.X R53, R52, 0x1, R33.reuse, P6 ;  /* 0x0000000134357824 */ /* 0x100fe200030e0621 */
[-C--:B------:R-:W-:Y:S02]  /*4570*/  IADD3 R113, P6, R55, R32.reuse, RZ ;  /* 0x0000002037717210 */ /* 0x080fe40007fde0ff */
[----:B------:R0:W-:Y:S01]  /*4580*/  STL [R1+0x20], R60 ;  /* 0x0000203c01007387 */ /* 0x0001e20000100800 */
[----:B------:R-:W-:Y:S01]  /*4590*/  IMAD.X R54, R54, 0x1, R33, P5 ;  /* 0x0000000136367824 */ /* 0x000fe200028e0621 */
[----:B------:R-:W-:Y:S02]  /*45a0*/  IADD3 R114, P5, R93, R32, RZ ;  /* 0x000000205d727210 */ /* 0x000fe40007fbe0ff */
[----:B------:R-:W-:Y:S01]  /*45b0*/  CS2R R92, SRZ ;  /* 0x00000000005c7805 */ /* 0x000fe2000001ff00 */
[----:B------:R1:W-:Y:S01]  /*45c0*/  STL [R1+0x24], R53 ;  /* 0x0000243501007387 */ /* 0x0003e20000100800 */
[----:B------:R-:W-:-:S03]  /*45d0*/  SHF.R.S32.HI R52, RZ, 0x1f, R57 ;  /* 0x0000001fff347819 */ /* 0x000fc60000011439 */
[----:B------:R2:W-:Y:S01]  /*45e0*/  STL [R1+0x28], R54 ;  /* 0x0000283601007387 */ /* 0x0005e20000100800 */
[----:B0-----:R-:W-:Y:S02]  /*45f0*/  SHF.R.S32.HI R60, RZ, 0x1f, R99 ;  /* 0x0000001fff3c7819 */ /* 0x001fe40000011463 */
[----:B------:R-:W-:Y:S01]  /*4600*/  CS2R R98, SRZ ;  /* 0x0000000000627805 */ /* 0x000fe2000001ff00 */
[--C-:B-1----:R-:W-:Y:S01]  /*4610*/  IMAD.X R53, R56, 0x1, R33.reuse, P6 ;  /* 0x0000000138357824 */ /* 0x102fe200030e0621 */
[----:B------:R-:W-:Y:S01]  /*4620*/  IADD3 R115, P6, R57, R32, RZ ;  /* 0x0000002039737210 */ /* 0x000fe20007fde0ff */
[----:B------:R-:W-:Y:S01]  /*4630*/  IMAD.X R60, R60, 0x1, R33, P3 ;  /* 0x000000013c3c7824 */ /* 0x000fe200018e0621 */
[----:B--2---:R-:W-:Y:S02]  /*4640*/  SHF.R.S32.HI R54, RZ, 0x1f, R95 ;  /* 0x0000001fff367819 */ /* 0x004fe4000001145f */
[----:B------:R0:W-:Y:S01]  /*4650*/  STL [R1+0x2c], R53 ;  /* 0x00002c3501007387 */ /* 0x0001e20000100800 */
[----:B------:R-:W-:Y:S01]  /*4660*/  IMAD.X R55, R52, 0x1, R33, P6 ;  /* 0x0000000134377824 */ /* 0x000fe200030e0621 */
[----:B------:R-:W-:-:S02]  /*4670*/  SHF.R.S32.HI R52, RZ, 0x1f, R59 ;  /* 0x0000001fff347819 */ /* 0x000fc4000001143b */
[----:B------:R-:W-:Y:S01]  /*4680*/  R2UR UR32, R60 ;  /* 0x000000003c2072ca */ /* 0x000fe200000e0000 */
[----:B0-----:R-:W-:Y:S01]  /*4690*/  IMAD.X R53, R58, 0x1, R33, P5 ;  /* 0x000000013a357824 */ /* 0x001fe200028e0621 */
[-C--:B------:R-:W-:Y:S02]  /*46a0*/  IADD3 R124, P5, R95, R32.reuse, RZ ;  /* 0x000000205f7c7210 */ /* 0x080fe40007fbe0ff */
[----:B------:R-:W-:Y:S02]  /*46b0*/  CS2R R94, SRZ ;  /* 0x00000000005e7805 */ /* 0x000fe4000001ff00 */
[----:B------:R-:W-:Y:S02]  /*46c0*/  SHF.R.S32.HI R58, RZ, 0x1f, R103 ;  /* 0x0000001fff3a7819 */ /* 0x000fe40000011467 */
[----:B------:R-:W-:Y:S01]  /*46d0*/  CS2R R102, SRZ ;  /* 0x0000000000667805 */ /* 0x000fe2000001ff00 */
[----:B------:R0:W-:Y:S01]  /*46e0*/  STL [R1+0x30], R53 ;  /* 0x0000303501007387 */ /* 0x0001e20000100800 */
[--C-:B------:R-:W-:Y:S01]  /*46f0*/  IMAD.X R54, R54, 0x1, R33.reuse, P5 ;  /* 0x0000000136367824 */ /* 0x100fe200028e0621 */
[-C--:B------:R-:W-:Y:S01]  /*4700*/  IADD3 R125, P5, R59, R32.reuse, RZ ;  /* 0x000000203b7d7210 */ /* 0x080fe20007fbe0ff */
[--C-:B------:R-:W-:Y:S01]  /*4710*/  IMAD.X R58, R58, 0x1, R33.reuse, P1 ;  /* 0x000000013a3a7824 */ /* 0x100fe200008e0621 */
[----:B------:R1:W-:Y:S03]  /*4720*/  STL [R1+0x34], R55 ;  /* 0x0000343701007387 */ /* 0x0003e60000100800 */
[----:B------:R-:W-:Y:S01]  /*4730*/  IMAD.X R52, R52, 0x1, R33, P5 ;  /* 0x0000000134347824 */ /* 0x000fe200028e0621 */
[----:B------:R2:W-:Y:S01]  /*4740*/  STL [R1+0x38], R54 ;  /* 0x0000383601007387 */ /* 0x0005e20000100800 */
[----:B------:R-:W-:-:S02]  /*4750*/  IADD3 R126, P5, R97, R32, RZ ;  /* 0x00000020617e7210 */ /* 0x000fc40007fbe0ff */
[-C--:B0-----:R-:W-:Y:S01]  /*4760*/  IADD3 R53, P6, R109, R32.reuse, RZ ;  /* 0x000000206d357210 */ /* 0x081fe20007fde0ff */
[----:B------:R0:W-:Y:S01]  /*4770*/  STL [R1+0x3c], R52 ;  /* 0x00003c3401007387 */ /* 0x0001e20000100800 */
[----:B------:R-:W-:Y:S01]  /*4780*/  R2UR UR30, R58 ;  /* 0x000000003a1e72ca */ /* 0x000fe200000e0000 */
[----:B-1----:R-:W-:Y:S01]  /*4790*/  IMAD R55, R72, UR5, RZ ;  /* 0x0000000548377c24 */ /* 0x002fe2000f8e02ff */
[----:B------:R-:W-:Y:S01]  /*47a0*/  R2UR UR53, R53 ;  /* 0x00000000353572ca */ /* 0x000fe200000e0000 */
[----:B------:R-:W-:Y:S01]  /*47b0*/  IMAD R53, R62, UR5, RZ ;  /* 0x000000053e357c24 */ /* 0x000fe2000f8e02ff */
[----:B--2---:R-:W-:Y:S02]  /*47c0*/  SHF.R.S32.HI R54, RZ, 0x1f, R97 ;  /* 0x0000001fff367819 */ /* 0x004fe40000011461 */
[----:B------:R-:W-:Y:S02]  /*47d0*/  CS2R R96, SRZ ;  /* 0x0000000000607805 */ /* 0x000fe4000001ff00 */
[----:B0-----:R-:W-:Y:S01]  /*47e0*/  SHF.R.S32.HI R52, RZ, 0x1f, R61 ;  /* 0x0000001fff347819 */ /* 0x001fe2000001143d */
[----:B------:R-:W-:Y:S01]  /*47f0*/  IMAD.X R54, R54, 0x1, R33, P5 ;  /* 0x0000000136367824 */ /* 0x000fe200028e0621 */
[----:B------:R-:W-:Y:S01]  /*4800*/  IADD3 R127, P5, R61, R32, RZ ;  /* 0x000000203d7f7210 */ /* 0x000fe20007fbe0ff */
[----:B------:R-:W-:-:S03]  /*4810*/  IMAD R61, R74, UR5, RZ ;  /* 0x000000054a3d7c24 */ /* 0x000fc6000f8e02ff */
[----:B------:R0:W-:Y:S01]  /*4820*/  STL [R1+0x54], R54 ;  /* 0x0000543601007387 */ /* 0x0001e20000100800 */
[----:B------:R-:W-:Y:S01]  /*4830*/  IMAD.X R52, R52, 0x1, R33, P5 ;  /* 0x0000000134347824 */ /* 0x000fe200028e0621 */
[-C--:B------:R-:W-:Y:S02]  /*4840*/  IADD3 R128, P5, R53, R32.reuse, RZ ;  /* 0x0000002035807210 */ /* 0x080fe40007fbe0ff */
[----:B------:R-:W-:Y:S02]  /*4850*/  IADD3 R56, P3, R61, R32, RZ ;  /* 0x000000203d387210 */ /* 0x000fe40007f7e0ff */
[----:B------:R1:W-:Y:S01]  /*4860*/  STL [R1+0x58], R52 ;  /* 0x0000583401007387 */ /* 0x0003e20000100800 */
[----:B------:R-:W-:Y:S02]  /*4870*/  SHF.R.S32.HI R46, RZ, 0x1f, R61 ;  /* 0x0000001fff2e7819 */ /* 0x000fe4000001143d */
[----:B------:R-:W-:Y:S02]  /*4880*/  R2UR UR51, R56 ;  /* 0x00000000383372ca */ /* 0x000fe400000e0000 */
[----:B0-----:R-:W-:Y:S01]  /*4890*/  SHF.R.S32.HI R54, RZ, 0x1f, R53 ;  /* 0x0000001fff367819 */ /* 0x001fe20000011435 */
[----:B------:R-:W-:Y:S01]  /*48a0*/  IMAD R53, R76, UR5, RZ ;  /* 0x000000054c357c24 */ /* 0x000fe2000f8e02ff */
[----:B------:R-:W-:-:S02]  /*48b0*/  SHF.R.S32.HI R56, RZ, 0x1f, R107 ;  /* 0x0000001fff387819 */ /* 0x000fc4000001146b */
[----:B------:R-:W-:Y:S02]  /*48c0*/  CS2R R106, SRZ ;  /* 0x00000000006a7805 */ /* 0x000fe4000001ff00 */
[----:B------:R-:W-:Y:S01]  /*48d0*/  CS2R R76, SRZ ;  /* 0x00000000004c7805 */ /* 0x000fe2000001ff00 */
[----:B------:R-:W-:Y:S01]  /*48e0*/  IMAD.X R54, R54, 0x1, R33, P5 ;  /* 0x0000000136367824 */ /* 0x000fe200028e0621 */
[----:B-1----:R-:W-:Y:S01]  /*48f0*/  SHF.R.S32.HI R52, RZ, 0x1f, R63 ;  /* 0x0000001fff347819 */ /* 0x002fe2000001143f */
[----:B------:R-:W-:Y:S01]  /*4900*/  IMAD.X R56, R56, 0x1, R33, P4 ;  /* 0x0000000138387824 */ /* 0x000fe200020e0621 */
[-C--:B------:R-:W-:Y:S01]  /*4910*/  IADD3 R129, P5, R63, R32.reuse, RZ ;  /* 0x000000203f817210 */ /* 0x080fe20007fbe0ff */
[----:B------:R-:W-:Y:S01]  /*4920*/  IMAD R63, R50, UR5, RZ ;  /* 0x00000005323f7c24 */ /* 0x000fe2000f8e02ff */
[----:B------:R0:W-:Y:S01]  /*4930*/  STL [R1+0x5c], R54 ;  /* 0x00005c3601007387 */ /* 0x0001e20000100800 */
[----:B------:R-:W-:Y:S02]  /*4940*/  SHF.R.S32.HI R50, RZ, 0x1f, R109 ;  /* 0x0000001fff327819 */ /* 0x000fe4000001146d */
[----:B------:R-:W-:Y:S01]  /*4950*/  CS2R R108, SRZ ;  /* 0x00000000006c7805 */ /* 0x000fe2000001ff00 */
[----:B------:R-:W-:Y:S01]  /*4960*/  IMAD.X R52, R52, 0x1, R33, P5 ;  /* 0x0000000134347824 */ /* 0x000fe200028e0621 */
[----:B------:R-:W-:-:S02]  /*4970*/  IADD3 R57, P5, R55, R32, RZ ;  /* 0x0000002037397210 */ /* 0x000fc40007fbe0ff */
[----:B------:R-:W-:Y:S02]  /*4980*/  R2UR UR28, R56 ;  /* 0x00000000381c72ca */ /* 0x000fe400000e0000 */
[----:B------:R1:W-:Y:S01]  /*4990*/  STL [R1+0x60], R52 ;  /* 0x0000603401007387 */ /* 0x0003e20000100800 */
[----:B------:R-:W-:Y:S01]  /*49a0*/  R2UR UR52, R57 ;  /* 0x00000000393472ca */ /* 0x000fe200000e0000 */
[----:B------:R-:W-:Y:S01]  /*49b0*/  IMAD.X R57, R48, 0x1, R33, P0 ;  /* 0x0000000130397824 */ /* 0x000fe200000e0621 */
[----:B0-----:R-:W-:Y:S02]  /*49c0*/  SHF.R.S32.HI R54, RZ, 0x1f, R101 ;  /* 0x0000001fff367819 */ /* 0x001fe40000011465 */
[----:B------:R-:W-:Y:S02]  /*49d0*/  CS2R R100, SRZ ;  /* 0x0000000000647805 */ /* 0x000fe4000001ff00 */
[-C--:B------:R-:W-:Y:S02]  /*49e0*/  IADD3 R62, P0, R51, R32.reuse, RZ ;  /* 0x00000020333e7210 */ /* 0x080fe40007f1e0ff */
[----:B------:R-:W-:Y:S01]  /*49f0*/  R2UR UR29, R57 ;  /* 0x00000000391d72ca */ /* 0x000fe200000e0000 */
[----:B------:R-:W-:Y:S01]  /*4a00*/  IMAD.X R59, R54, 0x1, R33, P2 ;  /* 0x00000001363b7824 */ /* 0x000fe200010e0621 */
[----:B------:R-:W-:-:S02]  /*4a10*/  IADD3 R54, P2, R53, R32, RZ ;  /* 0x0000002035367210 */ /* 0x000fc40007f5e0ff */
[----:B------:R-:W-:Y:S02]  /*4a20*/  CS2R R56, SRZ ;  /* 0x0000000000387805 */ /* 0x000fe4000001ff00 */
[-C--:B-1----:R-:W-:Y:S02]  /*4a30*/  IADD3 R52, P1, R65, R32.reuse, RZ ;  /* 0x0000002041347210 */ /* 0x082fe40007f3e0ff */
[----:B------:R-:W-:Y:S02]  /*4a40*/  R2UR UR50, R54 ;  /* 0x00000000363272ca */ /* 0x000fe400000e0000 */
[----:B------:R-:W-:Y:S01]  /*4a50*/  SHF.R.S32.HI R54, RZ, 0x1f, R55 ;  /* 0x0000001fff367819 */ /* 0x000fe20000011437 */
[--C-:B------:R-:W-:Y:S01]  /*4a60*/  IMAD.X R55, R50, 0x1, R33.reuse, P6 ;  /* 0x0000000132377824 */ /* 0x100fe200030e0621 */
[----:B------:R-:W-:Y:S02]  /*4a70*/  R2UR UR49, R52 ;  /* 0x00000000343172ca */ /* 0x000fe400000e0000 */
[-C--:B------:R-:W-:Y:S01]  /*4a80*/  IADD3 R52, P4, R63, R32.reuse, RZ ;  /* 0x000000203f347210 */ /* 0x080fe20007f9e0ff */
[----:B------:R-:W-:Y:S01]  /*4a90*/  IMAD.X R54, R54, 0x1, R33, P5 ;  /* 0x0000000136367824 */ /* 0x000fe200028e0621 */
[----:B------:R-:W-:-:S02]  /*4aa0*/  IADD3 R50, P6, R67, R32, RZ ;  /* 0x0000002043327210 */ /* 0x000fc40007fde0ff */
[----:B------:R-:W-:Y:S02]  /*4ab0*/  R2UR UR47, R52 ;  /* 0x00000000342f72ca */ /* 0x000fe400000e0000 */
[----:B------:R-:W-:Y:S02]  /*4ac0*/  R2UR UR46, R50 ;  /* 0x00000000322e72ca */ /* 0x000fe400000e0000 */
[-C--:B------:R-:W-:Y:S02]  /*4ad0*/  IADD3 R48, P5, R49, R32.reuse, RZ ;  /* 0x0000002031307210 */ /* 0x080fe40007fbe0ff */
[----:B------:R-:W-:Y:S01]  /*4ae0*/  SHF.R.S32.HI R52, RZ, 0x1f, R53 ;  /* 0x0000001fff347819 */ /* 0x000fe20000011435 */
[----:B------:R-:W-:Y:S01]  /*4af0*/  IMAD.X R53, R46, 0x1, R33, P3 ;  /* 0x000000012e357824 */ /* 0x000fe200018e0621 */
[----:B------:R-:W-:Y:S02]  /*4b00*/  SHF.R.S32.HI R50, RZ, 0x1f, R51 ;  /* 0x0000001fff327819 */ /* 0x000fe40000011433 */
[----:B------:R-:W-:Y:S01]  /*4b10*/  R2UR UR45, R48 ;  /* 0x00000000302d72ca */ /* 0x000fe200000e0000 */
[----:B------:R-:W-:Y:S01]  /*4b20*/  IMAD.X R52, R52, 0x1, R33, P2 ;  /* 0x0000000134347824 */ /* 0x000fe200010e0621 */
[----:B------:R-:W-:Y:S01]  /*4b30*/  SHF.R.S32.HI R48, RZ, 0x1f, R65 ;  /* 0x0000001fff307819 */ /* 0x000fe20000011441 */
[--C-:B------:R-:W-:Y:S01]  /*4b40*/  IMAD.X R50, R50, 0x1, R33.reuse, P0 ;  /* 0x0000000132327824 */ /* 0x100fe200000e0621 */
[----:B------:R-:W-:Y:S01]  /*4b50*/  R2UR UR48, R62 ;  /* 0x000000003e3072ca */ /* 0x000fe200000e0000 */
[----:B------:R-:W-:Y:S01]  /*4b60*/  IMAD R65, R39, UR5, RZ ;  /* 0x0000000527417c24 */ /* 0x000fe2000f8e02ff */
[-C--:B------:R-:W-:Y:S01]  /*4b70*/  IADD3 R61, P2, R41, R32.reuse, RZ ;  /* 0x00000020293d7210 */ /* 0x080fe20007f5e0ff */
[----:B------:R-:W-:Y:S01]  /*4b80*/  IMAD.X R51, R48, 0x1, R33, P1 ;  /* 0x0000000130337824 */ /* 0x000fe200008e0621 */
[----:B------:R-:W-:-:S02]  /*4b90*/  IADD3 R46, P0, R71, R32, RZ ;  /* 0x00000020472e7210 */ /* 0x000fc40007f1e0ff */
[-C--:B------:R-:W-:Y:S02]  /*4ba0*/  IADD3 R62, P3, R35, R32.reuse, RZ ;  /* 0x00000020233e7210 */ /* 0x080fe40007f7e0ff */
[----:B------:R-:W-:Y:S01]  /*4bb0*/  R2UR UR43, R61 ;  /* 0x000000003d2b72ca */ /* 0x000fe200000e0000 */
[----:B------:R-:W-:Y:S01]  /*4bc0*/  IMAD R61, R6, UR5, RZ ;  /* 0x00000005063d7c24 */ /* 0x000fe2000f8e02ff */
[----:B------:R-:W-:Y:S02]  /*4bd0*/  R2UR UR41, R46 ;  /* 0x000000002e2972ca */ /* 0x000fe400000e0000 */
[----:B------:R-:W-:Y:S02]  /*4be0*/  IADD3 R47, P1, R69, R32, RZ ;  /* 0x00000020452f7210 */ /* 0x000fe40007f3e0ff */
[----:B------:R-:W-:Y:S02]  /*4bf0*/  R2UR UR44, R62 ;  /* 0x000000003e2c72ca */ /* 0x000fe400000e0000 */
[----:B------:R-:W-:-:S02]  /*4c00*/  SHF.R.S32.HI R46, RZ, 0x1f, R49 ;  /* 0x0000001fff2e7819 */ /* 0x000fc40000011431 */
[----:B------:R-:W-:Y:S01]  /*4c10*/  SHF.R.S32.HI R6, RZ, 0x1f, R63 ;  /* 0x0000001fff067819 */ /* 0x000fe2000001143f */
[----:B------:R-:W-:Y:S01]  /*4c20*/  IMAD R63, R36, UR5, RZ ;  /* 0x00000005243f7c24 */ /* 0x000fe2000f8e02ff */
[----:B------:R-:W-:Y:S02]  /*4c30*/  SHF.R.S32.HI R62, RZ, 0x1f, R35 ;  /* 0x0000001fff3e7819 */ /* 0x000fe40000011423 */
[----:B------:R-:W-:Y:S01]  /*4c40*/  R2UR UR42, R47 ;  /* 0x000000002f2a72ca */ /* 0x000fe200000e0000 */
[--C-:B------:R-:W-:Y:S01]  /*4c50*/  IMAD.X R47, R46, 0x1, R33.reuse, P5 ;  /* 0x000000012e2f7824 */ /* 0x100fe200028e0621 */
[-C--:B------:R-:W-:Y:S01]  /*4c60*/  IADD3 R35, P5, R65, R32.reuse, RZ ;  /* 0x0000002041237210 */ /* 0x080fe20007fbe0ff */
[----:B------:R-:W-:Y:S01]  /*4c70*/  IMAD.X R49, R6, 0x1, R33, P4 ;  /* 0x0000000106317824 */ /* 0x000fe200020e0621 */
[----:B------:R-:W-:Y:S01]  /*4c80*/  SHF.R.S32.HI R48, RZ, 0x1f, R67 ;  /* 0x0000001fff307819 */ /* 0x000fe20000011443 */
[--C-:B------:R-:W-:Y:S01]  /*4c90*/  IMAD.X R46, R62, 0x1, R33.reuse, P3 ;  /* 0x000000013e2e7824 */ /* 0x100fe200018e0621 */
[-C--:B------:R-:W-:Y:S01]  /*4ca0*/  IADD3 R6, P3, R73, R32.reuse, RZ ;  /* 0x0000002049067210 */ /* 0x080fe20007f7e0ff */
[----:B------:R-:W-:Y:S01]  /*4cb0*/  IMAD R67, R40, UR5, RZ ;  /* 0x0000000528437c24 */ /* 0x000fe2000f8e02ff */
[----:B------:R-:W-:Y:S01]  /*4cc0*/  R2UR UR38, R35 ;  /* 0x00000000232672ca */ /* 0x000fe200000e0000 */
[----:B------:R-:W-:Y:S01]  /*4cd0*/  IMAD R35, R4, UR5, RZ ;  /* 0x0000000504237c24 */ /* 0x000fe2000f8e02ff */
[----:B------:R-:W-:Y:S01]  /*4ce0*/  R2UR UR37, R6 ;  /* 0x00000000062572ca */ /* 0x000fe200000e0000 */
[----:B------:R-:W-:Y:S01]  /*4cf0*/  IMAD.X R48, R48, 0x1, R33, P6 ;  /* 0x0000000130307824 */ /* 0x000fe200030e0621 */
[----:B------:R-:W-:-:S02]  /*4d00*/  IADD3 R43, P4, R61, R32, RZ ;  /* 0x000000203d2b7210 */ /* 0x000fc40007f9e0ff */
[----:B------:R-:W-:Y:S02]  /*4d10*/  SHF.R.S32.HI R4, RZ, 0x1f, R41 ;  /* 0x0000001fff047819 */ /* 0x000fe40000011429 */
[----:B------:R-:W-:Y:S02]  /*4d20*/  SHF.R.S32.HI R6, RZ, 0x1f, R69 ;  /* 0x0000001fff067819 */ /* 0x000fe40000011445 */
[----:B------:R-:W-:Y:S02]  /*4d30*/  CS2R R68, SRZ ;  /* 0x0000000000447805 */ /* 0x000fe4000001ff00 */
[----:B------:R-:W-:Y:S02]  /*4d40*/  SHF.R.S32.HI R40, RZ, 0x1f, R71 ;  /* 0x0000001fff287819 */ /* 0x000fe40000011447 */
[----:B------:R-:W-:Y:S02]  /*4d50*/  CS2R R70, SRZ ;  /* 0x0000000000467805 */ /* 0x000fe4000001ff00 */
[----:B------:R-:W-:Y:S01]  /*4d60*/  R2UR UR40, R43 ;  /* 0x000000002b2872ca */ /* 0x000fe200000e0000 */
[----:B------:R-:W-:Y:S01]  /*4d70*/  IMAD.X R43, R4, 0x1, R33, P2 ;  /* 0x00000001042b7824 */ /* 0x000fe200010e0621 */
[----:B------:R-:W-:Y:S01]  /*4d80*/  SHF.R.S32.HI R36, RZ, 0x1f, R61 ;  /* 0x0000001fff247819 */ /* 0x000fe2000001143d */
[--C-:B------:R-:W-:Y:S01]  /*4d90*/  IMAD.X R41, R6, 0x1, R33.reuse, P1 ;  /* 0x0000000106297824 */ /* 0x100fe200008e0621 */
[-C--:B------:R-:W-:Y:S01]  /*4da0*/  IADD3 R61, P2, R35, R32.reuse, RZ ;  /* 0x00000020233d7210 */ /* 0x080fe20007f5e0ff */
[----:B------:R-:W-:Y:S01]  /*4db0*/  IMAD.X R40, R40, 0x1, R33, P0 ;  /* 0x0000000128287824 */ /* 0x000fe200000e0621 */
[----:B------:R-:W-:-:S02]  /*4dc0*/  IADD3 R6, P0, R67, R32, RZ ;  /* 0x0000002043067210 */ /* 0x000fc40007f1e0ff */
[-C--:B------:R-:W-:Y:S02]  /*4dd0*/  IADD3 R39, P6, R37, R32.reuse, RZ ;  /* 0x0000002025277210 */ /* 0x080fe40007fde0ff */
[----:B------:R-:W-:Y:S01]  /*4de0*/  R2UR UR36, R61 ;  /* 0x000000003d2472ca */ /* 0x000fe200000e0000 */
[----:B------:R-:W-:Y:S01]  /*4df0*/  IMAD R61, R38, UR5, RZ ;  /* 0x00000005263d7c24 */ /* 0x000fe2000f8e02ff */
[----:B------:R-:W-:Y:S01]  /*4e00*/  R2UR UR34, R6 ;  /* 0x00000000062272ca */ /* 0x000fe200000e0000 */
[----:B------:R-:W-:Y:S01]  /*4e10*/  ULDC UR5, c[0x0][0x234] ;  /* 0x00008d0000057ab9 */ /* 0x000fe20000000800 */
[----:B------:R-:W-:Y:S02]  /*4e20*/  SHF.R.S32.HI R6, RZ, 0x1f, R37 ;  /* 0x0000001fff067819 */ /* 0x000fe40000011425 */
[----:B------:R-:W-:Y:S02]  /*4e30*/  SHF.R.S32.HI R38, RZ, 0x1f, R65 ;  /* 0x0000001fff267819 */ /* 0x000fe40000011441 */
[----:B------:R-:W-:Y:S01]  /*4e40*/  R2UR UR39, R39 ;  /* 0x00000000272772ca */ /* 0x000fe200000e0000 */
[--C-:B------:R-:W-:Y:S01]  /*4e50*/  IMAD.X R39, R36, 0x1, R33.reuse, P4 ;  /* 0x0000000124277824 */ /* 0x100fe200020e0621 */
[-C--:B------:R-:W-:Y:S01]  /*4e60*/  IADD3 R4, P4, R75, R32.reuse, RZ ;  /* 0x000000204b047210 */ /* 0x080fe20007f9e0ff */
[----:B------:R-:W-:Y:S01]  /*4e70*/  IMAD.X R6, R6, 0x1, R33, P6 ;  /* 0x0000000106067824 */ /* 0x000fe200030e0621 */
[----:B------:R-:W-:Y:S01]  /*4e80*/  SHF.R.S32.HI R36, RZ, 0x1f, R35 ;  /* 0x0000001fff247819 */ /* 0x000fe20000011423 */
[----:B------:R-:W-:Y:S01]  /*4e90*/  IMAD.X R38, R38, 0x1, R33, P5 ;  /* 0x0000000126267824 */ /* 0x000fe200028e0621 */
[----:B------:R-:W-:-:S02]  /*4ea0*/  IADD3 R44, P1, R63, R32, RZ ;  /* 0x000000203f2c7210 */ /* 0x000fc40007f3e0ff */
[----:B------:R-:W-:Y:S02]  /*4eb0*/  CS2R R74, SRZ ;  /* 0x00000000004a7805 */ /* 0x000fe4000001ff00 */
[-C--:B------:R-:W-:Y:S02]  /*4ec0*/  IADD3 R35, P6, R61, R32.reuse, RZ ;  /* 0x000000203d237210 */ /* 0x080fe40007fde0ff */
[----:B------:R-:W-:Y:S02]  /*4ed0*/  IADD3 R32, P5, R45, R32, RZ ;  /* 0x000000202d207210 */ /* 0x000fe40007fbe0ff */
[----:B------:R-:W-:Y:S01]  /*4ee0*/  R2UR UR33, R4 ;  /* 0x00000000042172ca */ /* 0x000fe200000e0000 */
[----:B------:R0:W-:Y:S01]  /*4ef0*/  STL [R1+0x68], R35 ;  /* 0x0000682301007387 */ /* 0x0001e20000100800 */
[----:B------:R-:W-:Y:S02]  /*4f00*/  SHF.R.S32.HI R4, RZ, 0x1f, R73 ;  /* 0x0000001fff047819 */ /* 0x000fe40000011449 */
[----:B------:R-:W-:-:S02]  /*4f10*/  CS2R R72, SRZ ;  /* 0x0000000000487805 */ /* 0x000fc4000001ff00 */
[----:B------:R-:W-:Y:S01]  /*4f20*/  R2UR UR35, R44 ;  /* 0x000000002c2372ca */ /* 0x000fe200000e0000 */
[----:B------:R1:W-:Y:S01]  /*4f30*/  STL [R1+0x70], R32 ;  /* 0x0000702001007387 */ /* 0x0003e20000100800 */
[----:B------:R-:W-:Y:S01]  /*4f40*/  SHF.R.S32.HI R44, RZ, 0x1f, R63 ;  /* 0x0000001fff2c7819 */ /* 0x000fe2000001143f */
[----:B------:R-:W-:Y:S01]  /*4f50*/  IMAD.X R37, R4, 0x1, R33, P3 ;  /* 0x0000000104257824 */ /* 0x000fe200018e0621 */
[----:B------:R-:W-:Y:S01]  /*4f60*/  SHF.R.S32.HI R62, RZ, 0x1f, R67 ;  /* 0x0000001fff3e7819 */ /* 0x000fe20000011443 */
[----:B------:R-:W-:Y:S01]  /*4f70*/  IMAD.X R4, R36, 0x1, R33, P2 ;  /* 0x0000000124047824 */ /* 0x000fe200010e0621 */
[----:B------:R-:W-:Y:S01]  /*4f80*/  SHF.R.S32.HI R66, RZ, 0x1f, R61 ;  /* 0x0000001fff427819 */ /* 0x000fe2000001143d */
[--C-:B------:R-:W-:Y:S01]  /*4f90*/  IMAD.X R36, R44, 0x1, R33.reuse, P1 ;  /* 0x000000012c247824 */ /* 0x100fe200008e0621 */
[----:B------:R-:W-:Y:S01]  /*4fa0*/  R2UR UR13, R6 ;  /* 0x00000000060d72ca */ /* 0x000fe200000e0000 */
[--C-:B0-----:R-:W-:Y:S01]  /*4fb0*/  IMAD.X R35, R62, 0x1, R33.reuse, P0 ;  /* 0x000000013e237824 */ /* 0x101fe200000e0621 */
[----:B------:R-:W-:Y:S01]  /*4fc0*/  R2UR UR10, R4 ;  /* 0x00000000040a72ca */ /* 0x000fe200000e0000 */
[--C-:B-1----:R-:W-:Y:S01]  /*4fd0*/  IMAD.X R32, R64, 0x1, R33.reuse, P4 ;  /* 0x0000000140207824 */ /* 0x102fe200020e0621 */
[----:B------:R-:W-:Y:S01]  /*4fe0*/  R2UR UR19, R47 ;  /* 0x000000002f1372ca */ /* 0x000fe200000e0000 */
[----:B------:R-:W-:Y:S01]  /*4ff0*/  IMAD.X R44, R66, 0x1, R33, P6 ;  /* 0x00000001422c7824 */ /* 0x000fe200030e0621 */
[----:B------:R-:W-:Y:S01]  /*5000*/  LEA.HI.X.SX32 R33, R45, R33, 0x1, P5 ;  /* 0x000000212d217211 */ /* 0x000fe200028f0eff */
[----:B------:R-:W-:Y:S01]  /*5010*/  IMAD R6, R42, UR5, RZ ;  /* 0x000000052a067c24 */ /* 0x000fe2000f8e02ff */
[----:B------:R-:W-:Y:S01]  /*5020*/  R2UR UR60, R32 ;  /* 0x00000000203c72ca */ /* 0x000fe200000e0000 */
[----:B------:R-:W-:Y:S01]  /*5030*/  IMAD.SHL.U32 R32, R34, 0x10, RZ ;  /* 0x0000001022207824 */ /* 0x000fe200078e00ff */
[----:B------:R0:W-:Y:S01]  /*5040*/  STL [R1+0x64], R44 ;  /* 0x0000642c01007387 */ /* 0x0001e20000100800 */
[----:B------:R-:W-:Y:S01]  /*5050*/  R2UR UR18, R46 ;  /* 0x000000002e1272ca */ /* 0x000fe200000e0000 */
[----:B------:R-:W-:Y:S01]  /*5060*/  USHF.R.S32.HI UR5, URZ, 0x1f, UR4 ;  /* 0x0000001f3f057899 */ /* 0x000fe20008011404 */
[----:B------:R-:W-:Y:S01]  /*5070*/  IADD3 R4, P0, R6, UR8, RZ ;  /* 0x0000000806047c10 */ /* 0x000fe2000ff1e0ff */
[----:B------:R0:W-:Y:S01]  /*5080*/  STL [R1+0x6c], R33 ;  /* 0x00006c2101007387 */ /* 0x0001e20000100800 */
[----:B------:R-:W-:Y:S01]  /*5090*/  R2UR UR17, R43 ;  /* 0x000000002b1172ca */ /* 0x000fe200000e0000 */
[----:B------:R-:W-:Y:S01]  /*50a0*/  ULEA.HI UR5, UR5, UR4, URZ, 0x6 ;  /* 0x0000000405057291 */ /* 0x000fe2000f8f303f */
[----:B------:R-:W-:Y:S01]  /*50b0*/  R2UR UR16, R41 ;  /* 0x00000000291072ca */ /* 0x000fe200000e0000 */
[----:B------:R0:W-:Y:S01]  /*50c0*/  STL [R1+0x78], R32 ;  /* 0x0000782001007387 */ /* 0x0001e20000100800 */
[----:B------:R-:W-:-:S02]  /*50d0*/  R2UR UR15, R40 ;  /* 0x00000000280f72ca */ /* 0x000fc400000e0000 */
[----:B------:R-:W-:Y:S02]  /*50e0*/  CS2R R64, SRZ ;  /* 0x0000000000407805 */ /* 0x000fe4000001ff00 */
[----:B------:R-:W-:Y:S02]  /*50f0*/  R2UR UR14, R39 ;  /* 0x00000000270e72ca */ /* 0x000fe400000e0000 */
[----:B------:R-:W-:Y:S02]  /*5100*/  CS2R R66, SRZ ;  /* 0x0000000000427805 */ /* 0x000fe4000001ff00 */
[----:B------:R-:W-:Y:S02]  /*5110*/  R2UR UR12, R38 ;  /* 0x00000000260c72ca */ /* 0x000fe400000e0000 */
[----:B------:R-:W-:Y:S02]  /*5120*/  CS2R R60, SRZ ;  /* 0x00000000003c7805 */ /* 0x000fe4000001ff00 */
[----:B------:R-:W-:-:S02]  /*5130*/  R2UR UR11, R37 ;  /* 0x00000000250b72ca */ /* 0x000fc400000e0000 */
[----:B------:R-:W-:Y:S02]  /*5140*/  CS2R R62, SRZ ;  /* 0x00000000003e7805 */ /* 0x000fe4000001ff00 */
[----:B------:R-:W-:Y:S01]  /*5150*/  R2UR UR8, R36 ;  /* 0x00000000240872ca */ /* 0x000fe200000e0000 */
[----:B------:R-:W-:Y:S01]  /*5160*/  USHF.R.S32.HI UR5, URZ, 0x6, UR5 ;  /* 0x000000063f057899 */ /* 0x000fe20008011405 */
[----:B------:R-:W-:Y:S02]  /*5170*/  R2UR UR59, R35 ;  /* 0x00000000233b72ca */ /* 0x000fe400000e0000 */
[----:B------:R-:W-:Y:S02]  /*5180*/  R2UR UR31, R59 ;  /* 0x000000003b1f72ca */ /* 0x000fe400000e0000 */
[----:B------:R-:W-:Y:S02]  /*5190*/  CS2R R58, SRZ ;  /* 0x00000000003a7805 */ /* 0x000fe4000001ff00 */
[----:B------:R-:W-:-:S02]  /*51a0*/  R2UR UR27, R55 ;  /* 0x00000000371b72ca */ /* 0x000fc400000e0000 */
[----:B------:R-:W-:Y:S02]  /*51b0*/  R2UR UR26, R54 ;  /* 0x00000000361a72ca */ /* 0x000fe400000e0000 */
[----:B------:R-:W-:Y:S02]  /*51c0*/  CS2R R54, SRZ ;  /* 0x0000000000367805 */ /* 0x000fe4000001ff00 */
        /* <DEDUP_REMOVED lines=9> */
[----:B------:R-:W-:Y:S01]  /*5260*/  LEA.HI.X.SX32 R6, R6, UR9, 0x1, P0 ;  /* 0x0000000906067c11 */ /* 0x000fe200080f0eff */
[----:B------:R-:W-:-:S02]  /*5270*/  ULDC UR9, c[0x0][0x23c] ;  /* 0x00008f0000097ab9 */ /* 0x000fc40000000800 */
[----:B0-----:R-:W-:-:S12]  /*5280*/  USHF.L.U32 UR4, UR9, 0x6, URZ ;  /* 0x0000000609047899 */ /* 0x001fd8000800063f */
.L_x_2:
[----:B------:R-:W0:Y:S01]  /*5290*/  LDC R184, c[0x0][0x238] ;  /* 0x00008e00ffb87b82 */ /* 0x000e220000000800 */
[C---:B------:R-:W-:Y:S01]  /*52a0*/  ISETP.GT.AND P0, PT, R5.reuse, RZ, PT ;  /* 0x000000ff0500720c */ /* 0x040fe20003f04270 */
[----:B------:R-:W-:Y:S01]  /*52b0*/  ULDC UR9, c[0x0][0x238] ;  /* 0x00008e0000097ab9 */ /* 0x000fe20000000800 */
[----:B------:R-:W-:Y:S01]  /*52c0*/  PRMT R44, RZ, 0x7610, R44 ;  /* 0x00007610ff2c7816 */ /* 0x000fe2000000002c */
[----:B-1---5:R1:W-:Y:S01]  /*52d0*/  STL [R1+0x7c], R0 ;  /* 0x00007c0001007387 */ /* 0x0223e20000100800 */
[C---:B------:R-:W-:Y:S02]  /*52e0*/  ISETP.GT.AND P3, PT, R5.reuse, 0x1, PT ;  /* 0x000000010500780c */ /* 0x040fe40003f64270 */
[C---:B------:R-:W-:Y:S02]  /*52f0*/  ISETP.GT.AND P4, PT, R5.reuse, 0x2, PT ;  /* 0x000000020500780c */ /* 0x040fe40003f84270 */
[----:B------:R-:W-:-:S05]  /*5300*/  ISETP.GT.AND P5, PT, R5, 0x3, PT ;  /* 0x000000030500780c */ /* 0x000fca0003fa4270 */
[----:B------:R-:W-:Y:S02]  /*5310*/  @P0 IMAD.MOV.U32 R32, RZ, RZ, R4 ;  /* 0x000000ffff200224 */ /* 0x000fe400078e0004 */
[----:B------:R-:W-:Y:S01]  /*5320*/  @P0 IMAD.MOV.U32 R33, RZ, RZ, R6 ;  /* 0x000000ffff210224 */ /* 0x000fe200078e0006 */
[----:B------:R-:W-:Y:S01]  /*5330*/  IADD3 R34, P2, R4, UR9, RZ ;  /* 0x0000000904227c10 */ /* 0x000fe2000ff5e0ff */
[----:B-1----:R-:W2:Y:S04]  /*5340*/  LDL.LU R0, [R1+0x6c] ;  /* 0x00006c0001007983 */ /* 0x002ea80000300800 */
[----:B------:R1:W3:Y:S01]  /*5350*/  @P0 LDG.E.U8 R44, desc[UR6][R32.64] ;  /* 0x00000006202c0981 */ /* 0x0002e2000c1e1100 */
[----:B------:R-:W-:Y:S01]  /*5360*/  PRMT R45, RZ, 0x7610, R45 ;  /* 0x00007610ff2d7816 */ /* 0x000fe2000000002d */
[C---:B0-----:R-:W-:Y:S01]  /*5370*/  IMAD.SHL.U32 R37, R184.reuse, 0x2, RZ ;  /* 0x00000002b8257824 */ /* 0x041fe200078e00ff */
[----:B------:R-:W-:Y:S01]  /*5380*/  PRMT R46, RZ, 0x7610, R46 ;  /* 0x00007610ff2e7816 */ /* 0x000fe2000000002e */
[C---:B------:R-:W-:Y:S01]  /*5390*/  IMAD R39, R184.reuse, 0x3, RZ ;  /* 0x00000003b8277824 */ /* 0x040fe200078e02ff */
[----:B------:R-:W-:Y:S01]  /*53a0*/  PRMT R47, RZ, 0x7610, R47 ;  /* 0x00007610ff2f7816 */ /* 0x000fe2000000002f */
[C---:B------:R-:W-:Y:S01]  /*53b0*/  IMAD R43, R184.reuse, 0x5, RZ ;  /* 0x00000005b82b7824 */ /* 0x040fe200078e02ff */
[-C--:B------:R-:W-:Y:S01]  /*53c0*/  IADD3 R36, P1, R37, R4.reuse, RZ ;  /* 0x0000000425247210 */ /* 0x080fe20007f3e0ff */
[----:B------:R-:W-:Y:S01]  /*53d0*/  IMAD R117, R184, 0x6, RZ ;  /* 0x00000006b8757824 */ /* 0x000fe200078e02ff */
[----:B------:R-:W-:-:S02]  /*53e0*/  IADD3 R38, P0, R39, R4, RZ ;  /* 0x0000000427267210 */ /* 0x000fc40007f1e0ff */
[----:B------:R-:W-:Y:S02]  /*53f0*/  PRMT R42, RZ, 0x7610, R42 ;  /* 0x00007610ff2a7816 */ /* 0x000fe4000000002a */
[----:B------:R-:W-:Y:S01]  /*5400*/  PRMT R41, RZ, 0x7610, R41 ;  /* 0x00007610ff297816 */ /* 0x000fe20000000029 */
[C---:B------:R-:W-:Y:S01]  /*5410*/  IMAD R119, R184.reuse, 0x7, RZ ;  /* 0x00000007b8777824 */ /* 0x040fe200078e02ff */
[CC--:B------:R-:W-:Y:S02]  /*5420*/  LEA.HI.X.SX32 R35, R184.reuse, R6.reuse, 0x1, P2 ;  /* 0x00000006b8237211 */ /* 0x0c0fe400010f0eff */
[----:B------:R-:W-:Y:S01]  /*5430*/  PRMT R40, RZ, 0x7610, R40 ;  /* 0x00007610ff287816 */ /* 0x000fe20000000028 */
[C---:B------:R-:W-:Y:S01]  /*5440*/  IMAD R123, R184.reuse, 0xa, RZ ;  /* 0x0000000ab87b7824 */ /* 0x040fe200078e02ff */
[-C--:B------:R-:W-:Y:S01]  /*5450*/  LEA.HI.X.SX32 R37, R37, R6.reuse, 0x1, P1 ;  /* 0x0000000625257211 */ /* 0x080fe200008f0eff */
[----:B------:R0:W4:Y:S01]  /*5460*/  @P3 LDG.E.U8 R45, desc[UR6][R34.64] ;  /* 0x00000006222d3981 */ /* 0x000122000c1e1100 */
[----:B------:R-:W-:Y:S01]  /*5470*/  LEA.HI.X.SX32 R39, R39, R6, 0x1, P0 ;  /* 0x0000000627277211 */ /* 0x000fe200000f0eff */
[----:B-1----:R-:W-:Y:S01]  /*5480*/  IMAD.SHL.U32 R33, R184, 0x4, RZ ;  /* 0x00000004b8217824 */ /* 0x002fe200078e00ff */
[C---:B------:R-:W-:Y:S01]  /*5490*/  ISETP.GT.AND P3, PT, R5.reuse, 0x4, PT ;  /* 0x000000040500780c */ /* 0x040fe20003f64270 */
[----:B------:R1:W2:Y:S01]  /*54a0*/  @P4 LDG.E.U8 R46, desc[UR6][R36.64] ;  /* 0x00000006242e4981 */ /* 0x0002a2000c1e1100 */
[----:B------:R-:W-:-:S03]  /*54b0*/  ISETP.GT.AND P4, PT, R5, 0x5, PT ;  /* 0x000000050500780c */ /* 0x000fc60003f84270 */
[----:B------:R1:W2:Y:S01]  /*54c0*/  @P5 LDG.E.U8 R47, desc[UR6][R38.64] ;  /* 0x00000006262f5981 */ /* 0x0002a2000c1e1100 */
[----:B------:R-:W-:Y:S02]  /*54d0*/  ISETP.GT.AND P5, PT, R5, 0x6, PT ;  /* 0x000000060500780c */ /* 0x000fe40003fa4270 */
[-C--:B0-----:R-:W-:Y:S01]  /*54e0*/  IADD3 R34, P1, R43, R4.reuse, RZ ;  /* 0x000000042b227210 */ /* 0x081fe20007f3e0ff */
[C---:B------:R-:W-:Y:S01]  /*54f0*/  IMAD R121, R184.reuse, 0xb, RZ ;  /* 0x0000000bb8797824 */ /* 0x040fe200078e02ff */
[-C--:B------:R-:W-:Y:S01]  /*5500*/  IADD3 R32, P2, R33, R4.reuse, RZ ;  /* 0x0000000421207210 */ /* 0x080fe20007f5e0ff */
[C---:B------:R-:W-:Y:S01]  /*5510*/  IMAD R131, R184.reuse, 0xd, RZ ;  /* 0x0000000db8837824 */ /* 0x040fe200078e02ff */
[----:B-1----:R-:W-:Y:S01]  /*5520*/  IADD3 R36, P0, R117, R4, RZ ;  /* 0x0000000475247210 */ /* 0x002fe20007f1e0ff */
[C---:B------:R-:W-:Y:S01]  /*5530*/  IMAD R133, R184.reuse, 0x12, RZ ;  /* 0x00000012b8857824 */ /* 0x040fe200078e02ff */
[-C--:B------:R-:W-:Y:S01]  /*5540*/  LEA.HI.X.SX32 R35, R43, R6.reuse, 0x1, P1 ;  /* 0x000000062b237211 */ /* 0x080fe200008f0eff */
[C---:B------:R-:W-:Y:S01]  /*5550*/  IMAD R137, R184.reuse, 0x13, RZ ;  /* 0x00000013b8897824 */ /* 0x040fe200078e02ff */
[----:B------:R-:W-:Y:S01]  /*5560*/  PRMT R43, RZ, 0x7610, R43 ;  /* 0x00007610ff2b7816 */ /* 0x000fe2000000002b */
[C---:B------:R-:W-:Y:S01]  /*5570*/  IMAD R135, R184.reuse, 0x15, RZ ;  /* 0x00000015b8877824 */ /* 0x040fe200078e02ff */
[-C--:B------:R-:W-:Y:S01]  /*5580*/  LEA.HI.X.SX32 R33, R33, R6.reuse, 0x1, P2 ;  /* 0x0000000621217211 */ /* 0x080fe200010f0eff */
[C---:B------:R-:W-:Y:S01]  /*5590*/  IMAD.SHL.U32 R39, R184.reuse, 0x8, RZ ;  /* 0x00000008b8277824 */ /* 0x040fe200078e00ff */
[----:B------:R-:W-:Y:S01]  /*55a0*/  LEA.HI.X.SX32 R37, R117, R6, 0x1, P0 ;  /* 0x0000000675257211 */ /* 0x000fe200000f0eff */
[----:B------:R0:W2:Y:S01]  /*55b0*/  @P4 LDG.E.U8 R41, desc[UR6][R34.64] ;  /* 0x0000000622294981 */ /* 0x0000a2000c1e1100 */
[----:B------:R-:W-:Y:S01]  /*55c0*/  IMAD R117, R184, 0x9, RZ ;  /* 0x00000009b8757824 */ /* 0x000fe200078e02ff */
[----:B------:R-:W-:-:S02]  /*55d0*/  ISETP.GT.AND P4, PT, R5, 0x8, PT ;  /* 0x000000080500780c */ /* 0x000fc40003f84270 */
[----:B------:R1:W2:Y:S01]  /*55e0*/  @P3 LDG.E.U8 R42, desc[UR6][R32.64] ;  /* 0x00000006202a3981 */ /* 0x0002a2000c1e1100 */
[----:B------:R-:W-:-:S03]  /*55f0*/  ISETP.GT.AND P3, PT, R5, 0x7, PT ;  /* 0x000000070500780c */ /* 0x000fc60003f64270 */
[----:B------:R1:W2:Y:S01]  /*5600*/  @P5 LDG.E.U8 R43, desc[UR6][R36.64] ;  /* 0x00000006242b5981 */ /* 0x0002a2000c1e1100 */
[----:B------:R-:W-:Y:S02]  /*5610*/  ISETP.GT.AND P5, PT, R5, 0x9, PT ;  /* 0x000000090500780c */ /* 0x000fe40003fa4270 */
[-C--:B0-----:R-:W-:Y:S02]  /*5620*/  IADD3 R34, P1, R39, R4.reuse, RZ ;  /* 0x0000000427227210 */ /* 0x081fe40007f3e0ff */
[----:B------:R-:W-:Y:S02]  /*5630*/  PRMT R134, RZ, 0x7610, R134 ;  /* 0x00007610ff867816 */ /* 0x000fe40000000086 */
[----:B------:R-:W-:Y:S01]  /*5640*/  PRMT R132, RZ, 0x7610, R132 ;  /* 0x00007610ff847816 */ /* 0x000fe20000000084 */
[C---:B------:R-:W-:Y:S01]  /*5650*/  IMAD R139, R184.reuse, 0x18, RZ ;  /* 0x00000018b88b7824 */ /* 0x040fe200078e02ff */
[-C--:B-1----:R-:W-:Y:S02]  /*5660*/  IADD3 R32, P2, R119, R4.reuse, RZ ;  /* 0x0000000477207210 */ /* 0x082fe40007f5e0ff */
[----:B------:R-:W-:Y:S01]  /*5670*/  PRMT R136, RZ, 0x7610, R136 ;  /* 0x00007610ff887816 */ /* 0x000fe20000000088 */
[C---:B------:R-:W-:Y:S01]  /*5680*/  IMAD R151, R184.reuse, 0x1a, RZ ;  /* 0x0000001ab8977824 */ /* 0x040fe200078e02ff */
[----:B------:R-:W-:Y:S01]  /*5690*/  IADD3 R116, P0, R117, R4, RZ ;  /* 0x0000000475747210 */ /* 0x000fe20007f1e0ff */
[----:B------:R-:W-:Y:S01]  /*56a0*/  IMAD R141, R184, 0x1b, RZ ;  /* 0x0000001bb88d7824 */ /* 0x000fe200078e02ff */
[----:B------:R-:W-:-:S02]  /*56b0*/  LEA.HI.X.SX32 R35, R39, R6, 0x1, P1 ;  /* 0x0000000627237211 */ /* 0x000fc400008f0eff */
[----:B------:R-:W-:Y:S02]  /*56c0*/  PRMT R138, RZ, 0x7610, R138 ;  /* 0x00007610ff8a7816 */ /* 0x000fe4000000008a */
[----:B------:R-:W-:Y:S01]  /*56d0*/  PRMT R140, RZ, 0x7610, R140 ;  /* 0x00007610ff8c7816 */ /* 0x000fe2000000008c */
[C---:B------:R-:W-:Y:S01]  /*56e0*/  IMAD R153, R184.reuse, 0x1e, RZ ;  /* 0x0000001eb8997824 */ /* 0x040fe200078e02ff */
[----:B------:R-:W-:Y:S02]  /*56f0*/  PRMT R36, RZ, 0x7610, R36 ;  /* 0x00007610ff247816 */ /* 0x000fe40000000024 */
[----:B------:R-:W-:Y:S01]  /*5700*/  PRMT R142, RZ, 0x7610, R142 ;  /* 0x00007610ff8e7816 */ /* 0x000fe2000000008e */
[C---:B------:R-:W-:Y:S01]  /*5710*/  IMAD R155, R184.reuse, 0x1f, RZ ;  /* 0x0000001fb89b7824 */ /* 0x040fe200078e02ff */
[----:B------:R-:W-:Y:S01]  /*5720*/  PRMT R39, RZ, 0x7610, R39 ;  /* 0x00007610ff277816 */ /* 0x000fe20000000027 */
[C---:B------:R-:W-:Y:S01]  /*5730*/  IMAD R157, R184.reuse, 0x21, RZ ;  /* 0x00000021b89d7824 */ /* 0x040fe200078e02ff */
[-C--:B------:R-:W-:Y:S01]  /*5740*/  LEA.HI.X.SX32 R33, R119, R6.reuse, 0x1, P2 ;  /* 0x0000000677217211 */ /* 0x080fe200010f0eff */
[----:B------:R-:W2:Y:S01]  /*5750*/  @P4 LDG.E.U8 R36, desc[UR6][R34.64] ;  /* 0x0000000622244981 */ /* 0x000ea2000c1e1100 */
[----:B------:R-:W-:Y:S01]  /*5760*/  LEA.HI.X.SX32 R117, R117, R6, 0x1, P0 ;  /* 0x0000000675757211 */ /* 0x000fe200000f0eff */
[----:B------:R-:W-:Y:S01]  /*5770*/  IMAD R119, R184, 0xc, RZ ;  /* 0x0000000cb8777824 */ /* 0x000fe200078e02ff */
[C---:B------:R-:W-:Y:S01]  /*5780*/  ISETP.GT.AND P4, PT, R5.reuse, 0xb, PT ;  /* 0x0000000b0500780c */ /* 0x040fe20003f84270 */
[----:B------:R0:W2:Y:S01]  /*5790*/  @P3 LDG.E.U8 R40, desc[UR6][R32.64] ;  /* 0x0000000620283981 */ /* 0x0000a2000c1e1100 */
[----:B------:R-:W-:-:S03]  /*57a0*/  ISETP.GT.AND P3, PT, R5, 0xa, PT ;  /* 0x0000000a0500780c */ /* 0x000fc60003f64270 */
[----:B------:R1:W2:Y:S01]  /*57b0*/  @P5 LDG.E.U8 R39, desc[UR6][R116.64] ;  /* 0x0000000674275981 */ /* 0x0002a2000c1e1100 */
[----:B------:R-:W-:Y:S02]  /*57c0*/  ISETP.GT.AND P5, PT, R5, 0xc, PT ;  /* 0x0000000c0500780c */ /* 0x000fe40003fa4270 */
[-C--:B------:R-:W-:Y:S02]  /*57d0*/  IADD3 R118, P0, R119, R4.reuse, RZ ;  /* 0x0000000477767210 */ /* 0x080fe40007f1e0ff */
[----:B------:R-:W-:Y:S01]  /*57e0*/  PRMT R152, RZ, 0x7610, R152 ;  /* 0x00007610ff987816 */ /* 0x000fe20000000098 */
[C---:B------:R-:W-:Y:S01]  /*57f0*/  IMAD R159, R184.reuse, 0x23, RZ ;  /* 0x00000023b89f7824 */ /* 0x040fe200078e02ff */
[-C--:B0-----:R-:W-:Y:S01]  /*5800*/  IADD3 R32, P2, R123, R4.reuse, RZ ;  /* 0x000000047b207210 */ /* 0x081fe20007f5e0ff */
[C---:B------:R-:W-:Y:S01]  /*5810*/  IMAD R161, R184.reuse, 0x24, RZ ;  /* 0x00000024b8a17824 */ /* 0x040fe200078e02ff */
[----:B------:R-:W-:Y:S02]  /*5820*/  PRMT R154, RZ, 0x7610, R154 ;  /* 0x00007610ff9a7816 */ /* 0x000fe4000000009a */
[----:B------:R-:W-:Y:S01]  /*5830*/  PRMT R156, RZ, 0x7610, R156 ;  /* 0x00007610ff9c7816 */ /* 0x000fe2000000009c */
[----:B------:R-:W-:Y:S01]  /*5840*/  IMAD R163, R184, 0x25, RZ ;  /* 0x00000025b8a37824 */ /* 0x000fe200078e02ff */
[----:B-1----:R-:W-:-:S02]  /*5850*/  IADD3 R116, P1, R121, R4, RZ ;  /* 0x0000000479747210 */ /* 0x002fc40007f3e0ff */
[----:B------:R-:W-:Y:S02]  /*5860*/  PRMT R160, RZ, 0x7610, R160 ;  /* 0x00007610ffa07816 */ /* 0x000fe400000000a0 */
[----:B------:R-:W-:Y:S01]  /*5870*/  PRMT R158, RZ, 0x7610, R158 ;  /* 0x00007610ff9e7816 */ /* 0x000fe2000000009e */
[C---:B------:R-:W-:Y:S01]  /*5880*/  IMAD R165, R184.reuse, 0x28, RZ ;  /* 0x00000028b8a57824 */ /* 0x040fe200078e02ff */
[----:B------:R-:W-:Y:S01]  /*5890*/  PRMT R37, RZ, 0x7610, R37 ;  /* 0x00007610ff257816 */ /* 0x000fe20000000025 */
[C---:B------:R-:W-:Y:S01]  /*58a0*/  IMAD R167, R184.reuse, 0x2a, RZ ;  /* 0x0000002ab8a77824 */ /* 0x040fe200078e02ff */
[----:B------:R-:W-:Y:S01]  /*58b0*/  PRMT R38, RZ, 0x7610, R38 ;  /* 0x00007610ff267816 */ /* 0x000fe20000000026 */
[C---:B------:R-:W-:Y:S01]  /*58c0*/  IMAD R169, R184.reuse, 0x2b, RZ ;  /* 0x0000002bb8a97824 */ /* 0x040fe200078e02ff */
[----:B------:R-:W-:Y:S01]  /*58d0*/  PRMT R35, RZ, 0x7610, R35 ;  /* 0x00007610ff237816 */ /* 0x000fe20000000023 */
[----:B------:R-:W-:Y:S01]  /*58e0*/  IMAD R171, R184, 0x2d, RZ ;  /* 0x0000002db8ab7824 */ /* 0x000fe200078e02ff */
[----:B------:R-:W-:-:S02]  /*58f0*/  LEA.HI.X.SX32 R33, R123, R6, 0x1, P2 ;  /* 0x000000067b217211 */ /* 0x000fc400010f0eff */
[----:B------:R-:W-:Y:S01]  /*5900*/  PRMT R162, RZ, 0x7610, R162 ;  /* 0x00007610ffa27816 */ /* 0x000fe200000000a2 */
[C---:B------:R-:W-:Y:S01]  /*5910*/  IMAD R173, R184.reuse, 0x2e, RZ ;  /* 0x0000002eb8ad7824 */ /* 0x040fe200078e02ff */
[-C--:B------:R-:W-:Y:S01]  /*5920*/  LEA.HI.X.SX32 R117, R121, R6.reuse, 0x1, P1 ;  /* 0x0000000679757211 */ /* 0x080fe200008f0eff */
[----:B------:R-:W2:Y:S01]  /*5930*/  @P3 LDG.E.U8 R37, desc[UR6][R32.64] ;  /* 0x0000000620253981 */ /* 0x000ea2000c1e1100 */
[----:B------:R-:W-:Y:S01]  /*5940*/  LEA.HI.X.SX32 R119, R119, R6, 0x1, P0 ;  /* 0x0000000677777211 */ /* 0x000fe200000f0eff */
[C---:B------:R-:W-:Y:S01]  /*5950*/  IMAD R123, R184.reuse, 0xe, RZ ;  /* 0x0000000eb87b7824 */ /* 0x040fe200078e02ff */
[C---:B------:R-:W-:Y:S01]  /*5960*/  ISETP.GT.AND P3, PT, R5.reuse, 0xd, PT ;  /* 0x0000000d0500780c */ /* 0x040fe20003f64270 */
[----:B------:R0:W2:Y:S01]  /*5970*/  @P4 LDG.E.U8 R38, desc[UR6][R116.64] ;  /* 0x0000000674264981 */ /* 0x0000a2000c1e1100 */
[----:B------:R-:W-:Y:S01]  /*5980*/  IMAD R121, R184, 0xf, RZ ;  /* 0x0000000fb8797824 */ /* 0x000fe200078e02ff */
[C---:B------:R-:W-:Y:S02]  /*5990*/  ISETP.GT.AND P4, PT, R5.reuse, 0xe, PT ;  /* 0x0000000e0500780c */ /* 0x040fe40003f84270 */
[----:B------:R1:W2:Y:S01]  /*59a0*/  @P5 LDG.E.U8 R35, desc[UR6][R118.64] ;  /* 0x0000000676235981 */ /* 0x0002a2000c1e1100 */
[----:B------:R-:W-:-:S02]  /*59b0*/  ISETP.GT.AND P5, PT, R5, 0xf, PT ;  /* 0x0000000f0500780c */ /* 0x000fc40003fa4270 */
[-C--:B------:R-:W-:Y:S01]  /*59c0*/  IADD3 R120, P0, R121, R4.reuse, RZ ;  /* 0x0000000479787210 */ /* 0x080fe20007f1e0ff */
[C---:B------:R-:W-:Y:S01]  /*59d0*/  IMAD R175, R184.reuse, 0x31, RZ ;  /* 0x00000031b8af7824 */ /* 0x040fe200078e02ff */
[----:B------:R-:W-:Y:S01]  /*59e0*/  PRMT R164, RZ, 0x7610, R164 ;  /* 0x00007610ffa47816 */ /* 0x000fe200000000a4 */
[C---:B------:R-:W-:Y:S01]  /*59f0*/  IMAD R179, R184.reuse, 0x32, RZ ;  /* 0x00000032b8b37824 */ /* 0x040fe200078e02ff */
[----:B0-----:R-:W-:Y:S01]  /*5a00*/  IADD3 R116, P2, R131, R4, RZ ;  /* 0x0000000483747210 */ /* 0x001fe20007f5e0ff */
[----:B------:R-:W-:Y:S01]  /*5a10*/  IMAD R177, R184, 0x33, RZ ;  /* 0x00000033b8b17824 */ /* 0x000fe200078e02ff */
[----:B------:R-:W-:Y:S02]  /*5a20*/  PRMT R170, RZ, 0x7610, R170 ;  /* 0x00007610ffaa7816 */ /* 0x000fe400000000aa */
[----:B------:R-:W-:Y:S02]  /*5a30*/  PRMT R168, RZ, 0x7610, R168 ;  /* 0x00007610ffa87816 */ /* 0x000fe400000000a8 */
[----:B------:R-:W-:-:S02]  /*5a40*/  PRMT R166, RZ, 0x7610, R166 ;  /* 0x00007610ffa67816 */ /* 0x000fc400000000a6 */
[----:B------:R-:W-:Y:S02]  /*5a50*/  PRMT R174, RZ, 0x7610, R174 ;  /* 0x00007610ffae7816 */ /* 0x000fe400000000ae */
[----:B------:R-:W-:Y:S01]  /*5a60*/  PRMT R176, RZ, 0x7610, R176 ;  /* 0x00007610ffb07816 */ /* 0x000fe200000000b0 */
[C---:B------:R-:W-:Y:S01]  /*5a70*/  IMAD R183, R184.reuse, 0x39, RZ ;  /* 0x00000039b8b77824 */ /* 0x040fe200078e02ff */
[----:B-1----:R-:W-:Y:S01]  /*5a80*/  IADD3 R118, P1, R123, R4, RZ ;  /* 0x000000047b767210 */ /* 0x002fe20007f3e0ff */
[C---:B------:R-:W-:Y:S01]  /*5a90*/  IMAD R181, R184.reuse, 0x3a, RZ ;  /* 0x0000003ab8b57824 */ /* 0x040fe200078e02ff */
[----:B------:R-:W-:Y:S02]  /*5aa0*/  PRMT R34, RZ, 0x7610, R34 ;  /* 0x00007610ff227816 */ /* 0x000fe40000000022 */
[----:B------:R-:W-:Y:S01]  /*5ab0*/  PRMT R178, RZ, 0x7610, R178 ;  /* 0x00007610ffb27816 */ /* 0x000fe200000000b2 */
[----:B------:R-:W-:Y:S01]  /*5ac0*/  IMAD R185, R184, 0x3d, RZ ;  /* 0x0000003db8b97824 */ /* 0x000fe200078e02ff */
[----:B------:R-:W-:-:S02]  /*5ad0*/  PRMT R32, RZ, 0x7610, R32 ;  /* 0x00007610ff207816 */ /* 0x000fc40000000020 */
[----:B------:R-:W-:Y:S01]  /*5ae0*/  PRMT R180, RZ, 0x7610, R180 ;  /* 0x00007610ffb47816 */ /* 0x000fe200000000b4 */
[C---:B------:R-:W-:Y:S01]  /*5af0*/  IMAD R189, R184.reuse, 0x2f, RZ ;  /* 0x0000002fb8bd7824 */ /* 0x040fe200078e02ff */
[----:B------:R-:W-:Y:S01]  /*5b00*/  PRMT R33, RZ, 0x7610, R33 ;  /* 0x00007610ff217816 */ /* 0x000fe20000000021 */
[C---:B------:R-:W-:Y:S01]  /*5b10*/  IMAD R187, R184.reuse, 0x3f, RZ ;  /* 0x0000003fb8bb7824 */ /* 0x040fe200078e02ff */
[-C--:B------:R-:W-:Y:S01]  /*5b20*/  LEA.HI.X.SX32 R117, R131, R6.reuse, 0x1, P2 ;  /* 0x0000000683757211 */ /* 0x080fe200010f0eff */
[----:B------:R-:W2:Y:S01]  /*5b30*/  LDL R204, [R1+0x68] ;  /* 0x0000680001cc7983 */ /* 0x000ea20000100800 */
[-C--:B------:R-:W-:Y:S02]  /*5b40*/  LEA.HI.X.SX32 R119, R123, R6.reuse, 0x1, P1 ;  /* 0x000000067b777211 */ /* 0x080fe400008f0eff */
[----:B------:R-:W-:Y:S01]  /*5b50*/  LEA.HI.X.SX32 R121, R121, R6, 0x1, P0 ;  /* 0x0000000679797211 */ /* 0x000fe200000f0eff */
[C---:B------:R-:W-:Y:S01]  /*5b60*/  IMAD R131, R184.reuse, 0x11, RZ ;  /* 0x00000011b8837824 */ /* 0x040fe200078e02ff */
[----:B------:R-:W2:Y:S01]  /*5b70*/  @P3 LDG.E.U8 R34, desc[UR6][R116.64] ;  /* 0x0000000674223981 */ /* 0x000ea2000c1e1100 */
[----:B------:R-:W-:Y:S01]  /*5b80*/  IMAD.SHL.U32 R123, R184, 0x10, RZ ;  /* 0x00000010b87b7824 */ /* 0x000fe200078e00ff */
[----:B------:R-:W-:-:S02]  /*5b90*/  ISETP.GT.AND P3, PT, R5, 0x10, PT ;  /* 0x000000100500780c */ /* 0x000fc40003f64270 */
[----:B------:R0:W2:Y:S01]  /*5ba0*/  @P4 LDG.E.U8 R32, desc[UR6][R118.64] ;  /* 0x0000000676204981 */ /* 0x0000a2000c1e1100 */
[----:B------:R-:W-:-:S03]  /*5bb0*/  ISETP.GT.AND P4, PT, R5, 0x11, PT ;  /* 0x000000110500780c */ /* 0x000fc60003f84270 */
[----:B------:R1:W2:Y:S01]  /*5bc0*/  @P5 LDG.E.U8 R33, desc[UR6][R120.64] ;  /* 0x0000000678215981 */ /* 0x0002a2000c1e1100 */
[----:B------:R-:W-:Y:S02]  /*5bd0*/  ISETP.GT.AND P5, PT, R5, 0x12, PT ;  /* 0x000000120500780c */ /* 0x000fe40003fa4270 */
[-C--:B------:R-:W-:Y:S01]  /*5be0*/  IADD3 R122, P2, R123, R4.reuse, RZ ;  /* 0x000000047b7a7210 */ /* 0x080fe20007f5e0ff */
[----:B------:R-:W2:Y:S01]  /*5bf0*/  LDL R200, [R1+0x64] ;  /* 0x0000640001c87983 */ /* 0x000ea20000100800 */
[-C--:B0-----:R-:W-:Y:S02]  /*5c00*/  IADD3 R118, P0, R133, R4.reuse, RZ ;  /* 0x0000000485767210 */ /* 0x081fe40007f1e0ff */
[----:B------:R-:W-:Y:S01]  /*5c10*/  PRMT R172, RZ, 0x7610, R172 ;  /* 0x00007610ffac7816 */ /* 0x000fe200000000ac */
[----:B------:R-:W2:Y:S01]  /*5c20*/  LDL R199, [R1+0x70] ;  /* 0x0000700001c77983 */ /* 0x000ea20000100800 */
[----:B-1----:R-:W-:Y:S02]  /*5c30*/  IADD3 R120, P1, R131, R4, RZ ;  /* 0x0000000483787210 */ /* 0x002fe40007f3e0ff */
[----:B------:R-:W-:-:S02]  /*5c40*/  PRMT R116, RZ, 0x7610, R116 ;  /* 0x00007610ff747816 */ /* 0x000fc40000000074 */
[-C--:B------:R-:W-:Y:S02]  /*5c50*/  LEA.HI.X.SX32 R121, R131, R6.reuse, 0x1, P1 ;  /* 0x0000000683797211 */ /* 0x080fe400008f0eff */
[----:B------:R-:W-:Y:S02]  /*5c60*/  PRMT R117, RZ, 0x7610, R117 ;  /* 0x00007610ff757816 */ /* 0x000fe40000000075 */
[----:B------:R-:W-:Y:S02]  /*5c70*/  PRMT R131, RZ, 0x7610, R131 ;  /* 0x00007610ff837816 */ /* 0x000fe40000000083 */
[-C--:B------:R-:W-:Y:S02]  /*5c80*/  LEA.HI.X.SX32 R123, R123, R6.reuse, 0x1, P2 ;  /* 0x000000067b7b7211 */ /* 0x080fe400010f0eff */
[----:B------:R-:W-:Y:S01]  /*5c90*/  LEA.HI.X.SX32 R119, R133, R6, 0x1, P0 ;  /* 0x0000000685777211 */ /* 0x000fe200000f0eff */
[----:B------:R-:W-:Y:S01]  /*5ca0*/  IMAD R133, R184, 0x14, RZ ;  /* 0x00000014b8857824 */ /* 0x000fe200078e02ff */
[----:B------:R0:W2:Y:S01]  /*5cb0*/  @P4 LDG.E.U8 R117, desc[UR6][R120.64] ;  /* 0x0000000678754981 */ /* 0x0000a2000c1e1100 */
[----:B------:R-:W-:-:S03]  /*5cc0*/  ISETP.GT.AND P4, PT, R5, 0x14, PT ;  /* 0x000000140500780c */ /* 0x000fc60003f84270 */
[----:B------:R1:W2:Y:S01]  /*5cd0*/  @P3 LDG.E.U8 R116, desc[UR6][R122.64] ;  /* 0x000000067a743981 */ /* 0x0002a2000c1e1100 */
[----:B------:R-:W-:-:S03]  /*5ce0*/  ISETP.GT.AND P3, PT, R5, 0x13, PT ;  /* 0x000000130500780c */ /* 0x000fc60003f64270 */
[----:B------:R1:W2:Y:S01]  /*5cf0*/  @P5 LDG.E.U8 R131, desc[UR6][R118.64] ;  /* 0x0000000676835981 */ /* 0x0002a2000c1e1100 */
[----:B------:R-:W-:Y:S02]  /*5d00*/  ISETP.GT.AND P5, PT, R5, 0x15, PT ;  /* 0x000000150500780c */ /* 0x000fe40003fa4270 */
[-C--:B0-----:R-:W-:Y:S02]  /*5d10*/  IADD3 R120, P1, R133, R4.reuse, RZ ;  /* 0x0000000485787210 */ /* 0x081fe40007f3e0ff */
[----:B-1----:R-:W-:Y:S02]  /*5d20*/  IADD3 R122, P0, R135, R4, RZ ;  /* 0x00000004877a7210 */ /* 0x002fe40007f1e0ff */
[----:B------:R-:W-:Y:S02]  /*5d30*/  LEA.HI.X.SX32 R121, R133, R6, 0x1, P1 ;  /* 0x0000000685797211 */ /* 0x000fe400008f0eff */
[C---:B------:R-:W-:Y:S02]  /*5d40*/  IADD3 R118, P2, R137.reuse, R4, RZ ;  /* 0x0000000489767210 */ /* 0x040fe40007f5e0ff */
[----:B------:R-:W-:Y:S01]  /*5d50*/  PRMT R133, RZ, 0x7610, R133 ;  /* 0x00007610ff857816 */ /* 0x000fe20000000085 */
[----:B------:R0:W2:Y:S01]  /*5d60*/  @P4 LDG.E.U8 R132, desc[UR6][R120.64] ;  /* 0x0000000678844981 */ /* 0x0000a2000c1e1100 */
[----:B------:R-:W-:-:S02]  /*5d70*/  LEA.HI.X.SX32 R119, R137, R6, 0x1, P2 ;  /* 0x0000000689777211 */ /* 0x000fc400010f0eff */
[----:B------:R-:W-:Y:S01]  /*5d80*/  LEA.HI.X.SX32 R123, R135, R6, 0x1, P0 ;  /* 0x00000006877b7211 */ /* 0x000fe200000f0eff */
[C---:B------:R-:W-:Y:S02]  /*5d90*/  IMAD R137, R184.reuse, 0x16, RZ ;  /* 0x00000016b8897824 */ /* 0x040fe400078e02ff */
[----:B------:R-:W-:Y:S01]  /*5da0*/  IMAD R135, R184, 0x17, RZ ;  /* 0x00000017b8877824 */ /* 0x000fe200078e02ff */
[----:B------:R1:W2:Y:S01]  /*5db0*/  @P3 LDG.E.U8 R134, desc[UR6][R118.64] ;  /* 0x0000000676863981 */ /* 0x0002a2000c1e1100 */
[C---:B------:R-:W-:Y:S02]  /*5dc0*/  ISETP.GT.AND P3, PT, R5.reuse, 0x16, PT ;  /* 0x000000160500780c */ /* 0x040fe40003f64270 */
[C---:B------:R-:W-:Y:S01]  /*5dd0*/  ISETP.GT.AND P4, PT, R5.reuse, 0x17, PT ;  /* 0x000000170500780c */ /* 0x040fe20003f84270 */
[----:B------:R1:W2:Y:S01]  /*5de0*/  @P5 LDG.E.U8 R133, desc[UR6][R122.64] ;  /* 0x000000067a855981 */ /* 0x0002a2000c1e1100 */
[----:B------:R-:W-:Y:S02]  /*5df0*/  ISETP.GT.AND P5, PT, R5, 0x18, PT ;  /* 0x000000180500780c */ /* 0x000fe40003fa4270 */
[----:B0-----:R-:W-:-:S02]  /*5e00*/  IADD3 R120, P1, R135, R4, RZ ;  /* 0x0000000487787210 */ /* 0x001fc40007f3e0ff */
[----:B-1----:R-:W-:Y:S02]  /*5e10*/  IADD3 R118, P2, R137, R4, RZ ;  /* 0x0000000489767210 */ /* 0x002fe40007f5e0ff */
[----:B------:R-:W-:Y:S02]  /*5e20*/  LEA.HI.X.SX32 R121, R135, R6, 0x1, P1 ;  /* 0x0000000687797211 */ /* 0x000fe400008f0eff */
[----:B------:R-:W-:Y:S02]  /*5e30*/  IADD3 R122, P0, R139, R4, RZ ;  /* 0x000000048b7a7210 */ /* 0x000fe40007f1e0ff */
[-C--:B------:R-:W-:Y:S02]  /*5e40*/  LEA.HI.X.SX32 R119, R137, R6.reuse, 0x1, P2 ;  /* 0x0000000689777211 */ /* 0x080fe400010f0eff */
[----:B------:R-:W-:Y:S02]  /*5e50*/  PRMT R137, RZ, 0x7610, R137 ;  /* 0x00007610ff897816 */ /* 0x000fe40000000089 */
[----:B------:R-:W-:Y:S01]  /*5e60*/  PRMT R135, RZ, 0x7610, R135 ;  /* 0x00007610ff877816 */ /* 0x000fe20000000087 */
[----:B------:R0:W2:Y:S01]  /*5e70*/  @P3 LDG.E.U8 R136, desc[UR6][R118.64] ;  /* 0x0000000676883981 */ /* 0x0000a2000c1e1100 */
[----:B------:R-:W-:Y:S01]  /*5e80*/  LEA.HI.X.SX32 R123, R139, R6, 0x1, P0 ;  /* 0x000000068b7b7211 */ /* 0x000fe200000f0eff */
[----:B------:R-:W-:Y:S01]  /*5e90*/  IMAD R139, R184, 0x19, RZ ;  /* 0x00000019b88b7824 */ /* 0x000fe200078e02ff */
[C---:B------:R-:W-:Y:S01]  /*5ea0*/  ISETP.GT.AND P3, PT, R5.reuse, 0x19, PT ;  /* 0x000000190500780c */ /* 0x040fe20003f64270 */
[----:B------:R1:W2:Y:S01]  /*5eb0*/  @P4 LDG.E.U8 R137, desc[UR6][R120.64] ;  /* 0x0000000678894981 */ /* 0x0002a2000c1e1100 */
[----:B------:R-:W-:-:S03]  /*5ec0*/  ISETP.GT.AND P4, PT, R5, 0x1a, PT ;  /* 0x0000001a0500780c */ /* 0x000fc60003f84270 */
[----:B------:R1:W2:Y:S01]  /*5ed0*/  @P5 LDG.E.U8 R135, desc[UR6][R122.64] ;  /* 0x000000067a875981 */ /* 0x0002a2000c1e1100 */
[----:B------:R-:W-:Y:S02]  /*5ee0*/  ISETP.GT.AND P5, PT, R5, 0x1b, PT ;  /* 0x0000001b0500780c */ /* 0x000fe40003fa4270 */
[-C--:B0-----:R-:W-:Y:S02]  /*5ef0*/  IADD3 R118, P2, R139, R4.reuse, RZ ;  /* 0x000000048b767210 */ /* 0x081fe40007f5e0ff */
[----:B-1----:R-:W-:Y:S02]  /*5f00*/  IADD3 R120, P1, R151, R4, RZ ;  /* 0x0000000497787210 */ /* 0x002fe40007f3e0ff */
[----:B------:R-:W-:Y:S02]  /*5f10*/  LEA.HI.X.SX32 R119, R139, R6, 0x1, P2 ;  /* 0x000000068b777211 */ /* 0x000fe400010f0eff */
[----:B------:R-:W-:Y:S02]  /*5f20*/  IADD3 R122, P0, R141, R4, RZ ;  /* 0x000000048d7a7210 */ /* 0x000fe40007f1e0ff */
        /* <DEDUP_REMOVED lines=14> */
[----:B---3--:R-:W-:Y:S02]  /*6010*/  IADD3 R122, P0, R153, R4, RZ ;  /* 0x00000004997a7210 */ /* 0x008fe40007f1e0ff */
[----:B------:R-:W-:Y:S01]  /*6020*/  LEA.HI.X.SX32 R121, R141, R6, 0x1, P1 ;  /* 0x000000068d797211 */ /* 0x000fe200008f0eff */
[----:B------:R0:W3:Y:S01]  /*6030*/  @P3 LDG.E.U8 R142, desc[UR6][R118.64] ;  /* 0x00000006768e3981 */ /* 0x0000e2000c1e1100 */
[----:B------:R-:W-:Y:S02]  /*6040*/  PRMT R151, RZ, 0x7610, R151 ;  /* 0x00007610ff977816 */ /* 0x000fe40000000097 */
[----:B------:R-:W-:-:S02]  /*6050*/  PRMT R141, RZ, 0x7610, R141 ;  /* 0x00007610ff8d7816 */ /* 0x000fc4000000008d */
[----:B------:R-:W-:Y:S01]  /*6060*/  LEA.HI.X.SX32 R123, R153, R6, 0x1, P0 ;  /* 0x00000006997b7211 */ /* 0x000fe200000f0eff */
[----:B------:R-:W-:Y:S01]  /*6070*/  IMAD.SHL.U32 R153, R184, 0x20, RZ ;  /* 0x00000020b8997824 */ /* 0x000fe200078e00ff */
[----:B------:R1:W3:Y:S01]  /*6080*/  @P4 LDG.E.U8 R151, desc[UR6][R120.64] ;  /* 0x0000000678974981 */ /* 0x0002e2000c1e1100 */
[C---:B------:R-:W-:Y:S02]  /*6090*/  ISETP.GT.AND P3, PT, R5.reuse, 0x1f, PT ;  /* 0x0000001f0500780c */ /* 0x040fe40003f64270 */
[C---:B------:R-:W-:Y:S01]  /*60a0*/  ISETP.GT.AND P4, PT, R5.reuse, 0x20, PT ;  /* 0x000000200500780c */ /* 0x040fe20003f84270 */
[----:B------:R1:W3:Y:S01]  /*60b0*/  @P5 LDG.E.U8 R141, desc[UR6][R122.64] ;  /* 0x000000067a8d5981 */ /* 0x0002e2000c1e1100 */
[----:B------:R-:W-:Y:S02]  /*60c0*/  ISETP.GT.AND P5, PT, R5, 0x21, PT ;  /* 0x000000210500780c */ /* 0x000fe40003fa4270 */
[-C--:B0-----:R-:W-:Y:S02]  /*60d0*/  IADD3 R118, P2, R155, R4.reuse, RZ ;  /* 0x000000049b767210 */ /* 0x081fe40007f5e0ff */
[----:B-1----:R-:W-:-:S02]  /*60e0*/  IADD3 R120, P1, R153, R4, RZ ;  /* 0x0000000499787210 */ /* 0x002fc40007f3e0ff */
[----:B------:R-:W-:Y:S02]  /*60f0*/  LEA.HI.X.SX32 R119, R155, R6, 0x1, P2 ;  /* 0x000000069b777211 */ /* 0x000fe400010f0eff */
[----:B------:R-:W-:Y:S02]  /*6100*/  IADD3 R122, P0, R157, R4, RZ ;  /* 0x000000049d7a7210 */ /* 0x000fe40007f1e0ff */
[-C--:B------:R-:W-:Y:S01]  /*6110*/  LEA.HI.X.SX32 R121, R153, R6.reuse, 0x1, P1 ;  /* 0x0000000699797211 */ /* 0x080fe200008f0eff */
[----:B------:R0:W3:Y:S01]  /*6120*/  @P3 LDG.E.U8 R152, desc[UR6][R118.64] ;  /* 0x0000000676983981 */ /* 0x0000e2000c1e1100 */
[----:B------:R-:W-:Y:S02]  /*6130*/  PRMT R155, RZ, 0x7610, R155 ;  /* 0x00007610ff9b7816 */ /* 0x000fe4000000009b */
[----:B------:R-:W-:Y:S02]  /*6140*/  PRMT R153, RZ, 0x7610, R153 ;  /* 0x00007610ff997816 */ /* 0x000fe40000000099 */
[----:B------:R-:W-:Y:S01]  /*6150*/  LEA.HI.X.SX32 R123, R157, R6, 0x1, P0 ;  /* 0x000000069d7b7211 */ /* 0x000fe200000f0eff */
[----:B------:R-:W-:Y:S01]  /*6160*/  IMAD R157, R184, 0x22, RZ ;  /* 0x00000022b89d7824 */ /* 0x000fe200078e02ff */
[----:B------:R1:W3:Y:S01]  /*6170*/  @P4 LDG.E.U8 R155, desc[UR6][R120.64] ;  /* 0x00000006789b4981 */ /* 0x0002e2000c1e1100 */
[----:B------:R-:W-:-:S02]  /*6180*/  ISETP.GT.AND P3, PT, R5, 0x22, PT ;  /* 0x000000220500780c */ /* 0x000fc40003f64270 */
[C---:B------:R-:W-:Y:S01]  /*6190*/  ISETP.GT.AND P4, PT, R5.reuse, 0x23, PT ;  /* 0x000000230500780c */ /* 0x040fe20003f84270 */
[----:B------:R4:W3:Y:S01]  /*61a0*/  @P5 LDG.E.U8 R153, desc[UR6][R122.64] ;  /* 0x000000067a995981 */ /* 0x0008e2000c1e1100 */
[----:B------:R-:W-:Y:S02]  /*61b0*/  ISETP.GT.AND P5, PT, R5, 0x24, PT ;  /* 0x000000240500780c */ /* 0x000fe40003fa4270 */
[-C--:B0-----:R-:W-:Y:S02]  /*61c0*/  IADD3 R118, P2, R157, R4.reuse, RZ ;  /* 0x000000049d767210 */ /* 0x081fe40007f5e0ff */
[----:B-1----:R-:W-:Y:S02]  /*61d0*/  IADD3 R120, P1, R159, R4, RZ ;  /* 0x000000049f787210 */ /* 0x002fe40007f3e0ff */
[----:B------:R-:W-:Y:S02]  /*61e0*/  LEA.HI.X.SX32 R119, R157, R6, 0x1, P2 ;  /* 0x000000069d777211 */ /* 0x000fe400010f0eff */
[----:B----4-:R-:W-:-:S02]  /*61f0*/  IADD3 R122, P0, R161, R4, RZ ;  /* 0x00000004a17a7210 */ /* 0x010fc40007f1e0ff */
[----:B------:R-:W-:Y:S01]  /*6200*/  PRMT R157, RZ, 0x7610, R157 ;  /* 0x00007610ff9d7816 */ /* 0x000fe2000000009d */
[----:B------:R0:W4:Y:S01]  /*6210*/  @P3 LDG.E.U8 R154, desc[UR6][R118.64] ;  /* 0x00000006769a3981 */ /* 0x000122000c1e1100 */
[-C--:B------:R-:W-:Y:S02]  /*6220*/  LEA.HI.X.SX32 R121, R159, R6.reuse, 0x1, P1 ;  /* 0x000000069f797211 */ /* 0x080fe400008f0eff */
[----:B------:R-:W-:Y:S01]  /*6230*/  LEA.HI.X.SX32 R123, R161, R6, 0x1, P0 ;  /* 0x00000006a17b7211 */ /* 0x000fe200000f0eff */
[C---:B------:R-:W-:Y:S01]  /*6240*/  IMAD R159, R184.reuse, 0x26, RZ ;  /* 0x00000026b89f7824 */ /* 0x040fe200078e02ff */
[C---:B------:R-:W-:Y:S01]  /*6250*/  ISETP.GT.AND P3, PT, R5.reuse, 0x25, PT ;  /* 0x000000250500780c */ /* 0x040fe20003f64270 */
[----:B------:R1:W4:Y:S01]  /*6260*/  @P4 LDG.E.U8 R157, desc[UR6][R120.64] ;  /* 0x00000006789d4981 */ /* 0x000322000c1e1100 */
[----:B------:R-:W-:Y:S01]  /*6270*/  IMAD R161, R184, 0x27, RZ ;  /* 0x00000027b8a17824 */ /* 0x000fe200078e02ff */
[C---:B------:R-:W-:Y:S02]  /*6280*/  ISETP.GT.AND P4, PT, R5.reuse, 0x26, PT ;  /* 0x000000260500780c */ /* 0x040fe40003f84270 */
[----:B------:R1:W4:Y:S01]  /*6290*/  @P5 LDG.E.U8 R156, desc[UR6][R122.64] ;  /* 0x000000067a9c5981 */ /* 0x000322000c1e1100 */
[----:B------:R-:W-:-:S02]  /*62a0*/  ISETP.GT.AND P5, PT, R5, 0x27, PT ;  /* 0x000000270500780c */ /* 0x000fc40003fa4270 */
[-C--:B0-----:R-:W-:Y:S02]  /*62b0*/  IADD3 R118, P2, R163, R4.reuse, RZ ;  /* 0x00000004a3767210 */ /* 0x081fe40007f5e0ff */
[-C--:B-1----:R-:W-:Y:S02]  /*62c0*/  IADD3 R120, P1, R159, R4.reuse, RZ ;  /* 0x000000049f787210 */ /* 0x082fe40007f3e0ff */
[----:B------:R-:W-:Y:S02]  /*62d0*/  IADD3 R122, P0, R161, R4, RZ ;  /* 0x00000004a17a7210 */ /* 0x000fe40007f1e0ff */
[-C--:B------:R-:W-:Y:S02]  /*62e0*/  LEA.HI.X.SX32 R121, R159, R6.reuse, 0x1, P1 ;  /* 0x000000069f797211 */ /* 0x080fe400008f0eff */
[----:B------:R-:W-:Y:S02]  /*62f0*/  PRMT R159, RZ, 0x7610, R159 ;  /* 0x00007610ff9f7816 */ /* 0x000fe4000000009f */
[-C--:B------:R-:W-:Y:S01]  /*6300*/  LEA.HI.X.SX32 R119, R163, R6.reuse, 0x1, P2 ;  /* 0x00000006a3777211 */ /* 0x080fe200010f0eff */
[----:B------:R0:W4:Y:S01]  /*6310*/  @P4 LDG.E.U8 R158, desc[UR6][R120.64] ;  /* 0x00000006789e4981 */ /* 0x000122000c1e1100 */
[----:B------:R-:W-:Y:S01]  /*6320*/  LEA.HI.X.SX32 R123, R161, R6, 0x1, P0 ;  /* 0x00000006a17b7211 */ /* 0x000fe200000f0eff */
[----:B------:R-:W-:Y:S01]  /*6330*/  IMAD R161, R184, 0x29, RZ ;  /* 0x00000029b8a17824 */ /* 0x000fe200078e02ff */
[C---:B------:R-:W-:Y:S01]  /*6340*/  ISETP.GT.AND P4, PT, R5.reuse, 0x29, PT ;  /* 0x000000290500780c */ /* 0x040fe20003f84270 */
[----:B------:R1:W4:Y:S01]  /*6350*/  @P3 LDG.E.U8 R160, desc[UR6][R118.64] ;  /* 0x0000000676a03981 */ /* 0x000322000c1e1100 */
[----:B------:R-:W-:-:S03]  /*6360*/  ISETP.GT.AND P3, PT, R5, 0x28, PT ;  /* 0x000000280500780c */ /* 0x000fc60003f64270 */
[----:B------:R1:W4:Y:S01]  /*6370*/  @P5 LDG.E.U8 R159, desc[UR6][R122.64] ;  /* 0x000000067a9f5981 */ /* 0x000322000c1e1100 */
[----:B------:R-:W-:Y:S02]  /*6380*/  ISETP.GT.AND P5, PT, R5, 0x2a, PT ;  /* 0x0000002a0500780c */ /* 0x000fe40003fa4270 */
[-C--:B0-----:R-:W-:Y:S02]  /*6390*/  IADD3 R120, P1, R161, R4.reuse, RZ ;  /* 0x00000004a1787210 */ /* 0x081fe40007f3e0ff */
[----:B-1----:R-:W-:Y:S02]  /*63a0*/  IADD3 R118, P2, R165, R4, RZ ;  /* 0x00000004a5767210 */ /* 0x002fe40007f5e0ff */
[----:B------:R-:W-:Y:S02]  /*63b0*/  LEA.HI.X.SX32 R121, R161, R6, 0x1, P1 ;  /* 0x00000006a1797211 */ /* 0x000fe400008f0eff */
[----:B------:R-:W-:Y:S02]  /*63c0*/  IADD3 R122, P0, R167, R4, RZ ;  /* 0x00000004a77a7210 */ /* 0x000fe40007f1e0ff */
[----:B------:R-:W-:-:S02]  /*63d0*/  LEA.HI.X.SX32 R119, R165, R6, 0x1, P2 ;  /* 0x00000006a5777211 */ /* 0x000fc400010f0eff */
[----:B------:R-:W-:Y:S02]  /*63e0*/  PRMT R163, RZ, 0x7610, R163 ;  /* 0x00007610ffa37816 */ /* 0x000fe400000000a3 */
[----:B------:R-:W-:Y:S02]  /*63f0*/  PRMT R165, RZ, 0x7610, R165 ;  /* 0x00007610ffa57816 */ /* 0x000fe400000000a5 */
[----:B------:R-:W-:Y:S02]  /*6400*/  PRMT R161, RZ, 0x7610, R161 ;  /* 0x00007610ffa17816 */ /* 0x000fe400000000a1 */
[----:B------:R-:W-:Y:S01]  /*6410*/  LEA.HI.X.SX32 R123, R167, R6, 0x1, P0 ;  /* 0x00000006a77b7211 */ /* 0x000fe200000f0eff */
[----:B------:R-:W-:Y:S01]  /*6420*/  IMAD R167, R184, 0x2c, RZ ;  /* 0x0000002cb8a77824 */ /* 0x000fe200078e02ff */
[----:B------:R0:W4:Y:S01]  /*6430*/  @P3 LDG.E.U8 R163, desc[UR6][R118.64] ;  /* 0x0000000676a33981 */ /* 0x000122000c1e1100 */
[----:B------:R-:W-:-:S03]  /*6440*/  ISETP.GT.AND P3, PT, R5, 0x2b, PT ;  /* 0x0000002b0500780c */ /* 0x000fc60003f64270 */
        /* <DEDUP_REMOVED lines=8> */
[----:B------:R-:W-:Y:S01]  /*64d0*/  LEA.HI.X.SX32 R121, R167, R6, 0x1, P1 ;  /* 0x00000006a7797211 */ /* 0x000fe200008f0eff */
[----:B------:R0:W4:Y:S01]  /*64e0*/  @P3 LDG.E.U8 R162, desc[UR6][R118.64] ;  /* 0x0000000676a23981 */ /* 0x000122000c1e1100 */
[----:B------:R-:W-:-:S02]  /*64f0*/  PRMT R169, RZ, 0x7610, R169 ;  /* 0x00007610ffa97816 */ /* 0x000fc400000000a9 */
[----:B------:R-:W-:Y:S02]  /*6500*/  PRMT R167, RZ, 0x7610, R167 ;  /* 0x00007610ffa77816 */ /* 0x000fe400000000a7 */
[----:B------:R-:W-:Y:S01]  /*6510*/  LEA.HI.X.SX32 R123, R171, R6, 0x1, P0 ;  /* 0x00000006ab7b7211 */ /* 0x000fe200000f0eff */
[----:B------:R-:W-:Y:S01]  /*6520*/  IMAD R171, R184, 0x30, RZ ;  /* 0x00000030b8ab7824 */ /* 0x000fe200078e02ff */
[----:B------:R1:W4:Y:S01]  /*6530*/  @P4 LDG.E.U8 R169, desc[UR6][R120.64] ;  /* 0x0000000678a94981 */ /* 0x000322000c1e1100 */
[C---:B------:R-:W-:Y:S02]  /*6540*/  ISETP.GT.AND P3, PT, R5.reuse, 0x2e, PT ;  /* 0x0000002e0500780c */ /* 0x040fe40003f64270 */
[C---:B------:R-:W-:Y:S01]  /*6550*/  ISETP.GT.AND P4, PT, R5.reuse, 0x30, PT ;  /* 0x000000300500780c */ /* 0x040fe20003f84270 */
[----:B------:R1:W4:Y:S01]  /*6560*/  @P5 LDG.E.U8 R167, desc[UR6][R122.64] ;  /* 0x000000067aa75981 */ /* 0x000322000c1e1100 */
[----:B------:R-:W-:Y:S02]  /*6570*/  ISETP.GT.AND P5, PT, R5, 0x31, PT ;  /* 0x000000310500780c */ /* 0x000fe40003fa4270 */
[----:B0-----:R-:W-:-:S02]  /*6580*/  IADD3 R118, P2, R173, R4, RZ ;  /* 0x00000004ad767210 */ /* 0x001fc40007f5e0ff */
[----:B-1----:R-:W-:Y:S02]  /*6590*/  IADD3 R120, P1, R171, R4, RZ ;  /* 0x00000004ab787210 */ /* 0x002fe40007f3e0ff */
[----:B------:R-:W-:Y:S02]  /*65a0*/  LEA.HI.X.SX32 R119, R173, R6, 0x1, P2 ;  /* 0x00000006ad777211 */ /* 0x000fe400010f0eff */
[----:B------:R-:W-:Y:S02]  /*65b0*/  IADD3 R122, P0, R175, R4, RZ ;  /* 0x00000004af7a7210 */ /* 0x000fe40007f1e0ff */
[----:B------:R-:W-:Y:S01]  /*65c0*/  LEA.HI.X.SX32 R121, R171, R6, 0x1, P1 ;  /* 0x00000006ab797211 */ /* 0x000fe200008f0eff */
[----:B------:R0:W4:Y:S01]  /*65d0*/  @P3 LDG.E.U8 R164, desc[UR6][R118.64] ;  /* 0x0000000676a43981 */ /* 0x000122000c1e1100 */
[----:B------:R-:W-:Y:S02]  /*65e0*/  PRMT R173, RZ, 0x7610, R173 ;  /* 0x00007610ffad7816 */ /* 0x000fe400000000ad */
[----:B------:R-:W-:-:S02]  /*65f0*/  PRMT R171, RZ, 0x7610, R171 ;  /* 0x00007610ffab7816 */ /* 0x000fc400000000ab */
[----:B------:R-:W-:Y:S01]  /*6600*/  LEA.HI.X.SX32 R123, R175, R6, 0x1, P0 ;  /* 0x00000006af7b7211 */ /* 0x000fe200000f0eff */
[----:B------:R-:W-:Y:S01]  /*6610*/  IMAD R175, R184, 0x34, RZ ;  /* 0x00000034b8af7824 */ /* 0x000fe200078e02ff */
[----:B------:R1:W4:Y:S01]  /*6620*/  @P4 LDG.E.U8 R173, desc[UR6][R120.64] ;  /* 0x0000000678ad4981 */ /* 0x000322000c1e1100 */
[C---:B------:R-:W-:Y:S02]  /*6630*/  ISETP.GT.AND P3, PT, R5.reuse, 0x32, PT ;  /* 0x000000320500780c */ /* 0x040fe40003f64270 */
[C---:B------:R-:W-:Y:S01]  /*6640*/  ISETP.GT.AND P4, PT, R5.reuse, 0x33, PT ;  /* 0x000000330500780c */ /* 0x040fe20003f84270 */
[----:B------:R1:W4:Y:S01]  /*6650*/  @P5 LDG.E.U8 R171, desc[UR6][R122.64] ;  /* 0x000000067aab5981 */ /* 0x000322000c1e1100 */
[----:B------:R-:W-:Y:S02]  /*6660*/  ISETP.GT.AND P5, PT, R5, 0x34, PT ;  /* 0x000000340500780c */ /* 0x000fe40003fa4270 */
[-C--:B0-----:R-:W-:Y:S02]  /*6670*/  IADD3 R118, P2, R179, R4.reuse, RZ ;  /* 0x00000004b3767210 */ /* 0x081fe40007f5e0ff */
[----:B-1----:R-:W-:-:S02]  /*6680*/  IADD3 R120, P1, R177, R4, RZ ;  /* 0x00000004b1787210 */ /* 0x002fc40007f3e0ff */
[----:B------:R-:W-:Y:S02]  /*6690*/  IADD3 R122, P0, R175, R4, RZ ;  /* 0x00000004af7a7210 */ /* 0x000fe40007f1e0ff */
[-C--:B------:R-:W-:Y:S02]  /*66a0*/  LEA.HI.X.SX32 R119, R179, R6.reuse, 0x1, P2 ;  /* 0x00000006b3777211 */ /* 0x080fe400010f0eff */
[-C--:B------:R-:W-:Y:S02]  /*66b0*/  LEA.HI.X.SX32 R121, R177, R6.reuse, 0x1, P1 ;  /* 0x00000006b1797211 */ /* 0x080fe400008f0eff */
[----:B------:R-:W-:Y:S01]  /*66c0*/  LEA.HI.X.SX32 R123, R175, R6, 0x1, P0 ;  /* 0x00000006af7b7211 */ /* 0x000fe200000f0eff */
[C---:B------:R-:W-:Y:S01]  /*66d0*/  IMAD R175, R184.reuse, 0x35, RZ ;  /* 0x00000035b8af7824 */ /* 0x040fe200078e02ff */
[----:B------:R0:W4:Y:S01]  /*66e0*/  @P3 LDG.E.U8 R170, desc[UR6][R118.64] ;  /* 0x0000000676aa3981 */ /* 0x000122000c1e1100 */
[C---:B------:R-:W-:Y:S01]  /*66f0*/  IMAD R179, R184.reuse, 0x36, RZ ;  /* 0x00000036b8b37824 */ /* 0x040fe200078e02ff */
[C---:B------:R-:W-:Y:S01]  /*6700*/  ISETP.GT.AND P3, PT, R5.reuse, 0x35, PT ;  /* 0x000000350500780c */ /* 0x040fe20003f64270 */
[----:B------:R-:W-:Y:S01]  /*6710*/  IMAD R177, R184, 0x37, RZ ;  /* 0x00000037b8b17824 */ /* 0x000fe200078e02ff */
        /* <DEDUP_REMOVED lines=8> */
[----:B------:R-:W-:Y:S01]  /*67a0*/  PRMT R175, RZ, 0x7610, R175 ;  /* 0x00007610ffaf7816 */ /* 0x000fe200000000af */
[----:B------:R0:W4:Y:S01]  /*67b0*/  @P3 LDG.E.U8 R174, desc[UR6][R118.64] ;  /* 0x0000000676ae3981 */ /* 0x000122000c1e1100 */
[----:B------:R-:W-:-:S02]  /*67c0*/  LEA.HI.X.SX32 R121, R179, R6, 0x1, P1 ;  /* 0x00000006b3797211 */ /* 0x000fc400008f0eff */
        /* <DEDUP_REMOVED lines=11> */
[----:B------:R-:W-:-:S02]  /*6880*/  PRMT R177, RZ, 0x7610, R177 ;  /* 0x00007610ffb17816 */ /* 0x000fc400000000b1 */
[----:B------:R-:W-:Y:S02]  /*6890*/  PRMT R179, RZ, 0x7610, R179 ;  /* 0x00007610ffb37816 */ /* 0x000fe400000000b3 */
[-C--:B------:R-:W-:Y:S02]  /*68a0*/  LEA.HI.X.SX32 R121, R183, R6.reuse, 0x1, P1 ;  /* 0x00000006b7797211 */ /* 0x080fe400008f0eff */
[----:B------:R-:W-:Y:S01]  /*68b0*/  LEA.HI.X.SX32 R123, R181, R6, 0x1, P0 ;  /* 0x00000006b57b7211 */ /* 0x000fe200000f0eff */
[C---:B------:R-:W-:Y:S01]  /*68c0*/  IMAD R181, R184.reuse, 0x3b, RZ ;  /* 0x0000003bb8b57824 */ /* 0x040fe200078e02ff */
[----:B------:R0:W4:Y:S01]  /*68d0*/  @P3 LDG.E.U8 R177, desc[UR6][R118.64] ;  /* 0x0000000676b13981 */ /* 0x000122000c1e1100 */
[----:B------:R-:W-:Y:S01]  /*68e0*/  IMAD R183, R184, 0x3c, RZ ;  /* 0x0000003cb8b77824 */ /* 0x000fe200078e02ff */
[C---:B------:R-:W-:Y:S02]  /*68f0*/  ISETP.GT.AND P3, PT, R5.reuse, 0x3b, PT ;  /* 0x0000003b0500780c */ /* 0x040fe40003f64270 */
        /* <DEDUP_REMOVED lines=20> */
[-C--:B-1----:R-:W-:Y:S02]  /*6a40*/  IADD3 R120, P1, R185, R4.reuse, RZ ;  /* 0x00000004b9787210 */ /* 0x082fe40007f3e0ff */
[----:B------:R-:W-:Y:S02]  /*6a50*/  IADD3 R122, P0, R187, R4, RZ ;  /* 0x00000004bb7a7210 */ /* 0x000fe40007f1e0ff */
[-C--:B------:R-:W-:Y:S02]  /*6a60*/  LEA.HI.X.SX32 R121, R185, R6.reuse, 0x1, P1 ;  /* 0x00000006b9797211 */ /* 0x080fe400008f0eff */
[----:B------:R-:W-:Y:S02]  /*6a70*/  PRMT R182, RZ, 0x7610, R182 ;  /* 0x00007610ffb67816 */ /* 0x000fe400000000b6 */
[----:B------:R-:W-:Y:S02]  /*6a80*/  PRMT R185, RZ, 0x7610, R185 ;  /* 0x00007610ffb97816 */ /* 0x000fe400000000b9 */
[----:B------:R-:W-:-:S02]  /*6a90*/  LEA.HI.X.SX32 R119, R189, R6, 0x1, P2 ;  /* 0x00000006bd777211 */ /* 0x000fc400010f0eff */
[----:B------:R-:W-:Y:S01]  /*6aa0*/  LEA.HI.X.SX32 R123, R187, R6, 0x1, P0 ;  /* 0x00000006bb7b7211 */ /* 0x000fe200000f0eff */
[----:B------:R-:W4:Y:S04]  /*6ab0*/  @P4 LDG.E.U8 R182, desc[UR6][R120.64] ;  /* 0x0000000678b64981 */ /* 0x000f28000c1e1100 */
[----:B------:R0:W4:Y:S04]  /*6ac0*/  @P3 LDG.E.U8 R172, desc[UR6][R118.64] ;  /* 0x0000000676ac3981 */ /* 0x000128000c1e1100 */
[----:B------:R1:W4:Y:S01]  /*6ad0*/  @P5 LDG.E.U8 R185, desc[UR6][R122.64] ;  /* 0x000000067ab95981 */ /* 0x000322000c1e1100 */
[----:B------:R-:W-:-:S03]  /*6ae0*/  ISETP.GE.AND P0, PT, R2, R5, PT ;  /* 0x000000050200720c */ /* 0x000fc60003f06270 */
[----:B------:R2:W-:Y:S04]  /*6af0*/  STL [R1+0x8c], R4 ;  /* 0x00008c0401007387 */ /* 0x0005e80000100800 */
[----:B------:R1:W-:Y:S04]  /*6b00*/  STL [R1+0x90], R6 ;  /* 0x0000900601007387 */ /* 0x0003e80000100800 */
[----:B------:R1:W-:Y:S04]  /*6b10*/  STL [R1+0x94], R5 ;  /* 0x0000940501007387 */ /* 0x0003e80000100800 */
[----:B--2---:R-:W2:Y:S01]  /*6b20*/  LDL R4, [R1+0x8] ;  /* 0x0000080001047983 */ /* 0x004ea20000100800 */
[----:B------:R-:W3:Y:S01]  /*6b30*/  S2UR UR61, SR_CgaCtaId ;  /* 0x00000000003d79c3 */ /* 0x000ee20000008800 */
[----:B------:R-:W-:Y:S01]  /*6b40*/  UMOV UR9, 0x400 ;  /* 0x0000040000097882 */ /* 0x000fe20000000000 */
[C---:B0-----:R-:W-:Y:S01]  /*6b50*/  LOP3.LUT R119, R2.reuse, 0x8, RZ, 0x3c, !PT ;  /* 0x0000000802777812 */ /* 0x041fe200078e3cff */
[----:B-1----:R-:W2:Y:S04]  /*6b60*/  LDL R6, [R1+0x14] ;  /* 0x0000140001067983 */ /* 0x002ea80000100800 */
[----:B------:R-:W2:Y:S01]  /*6b70*/  LDL R5, [R1+0x4] ;  /* 0x0000040001057983 */ /* 0x000ea20000100800 */
[----:B------:R-:W-:-:S02]  /*6b80*/  LOP3.LUT R195, R2, 0x10, RZ, 0x3c, !PT ;  /* 0x0000001002c37812 */ /* 0x000fc400078e3cff */
[C---:B------:R-:W-:Y:S01]  /*6b90*/  LOP3.LUT R184, R2.reuse, 0x20, RZ, 0x3c, !PT ;  /* 0x0000002002b87812 */ /* 0x040fe200078e3cff */
[----:B---3--:R-:W-:Y:S01]  /*6ba0*/  ULEA UR9, UR61, UR9, 0x18 ;  /* 0x000000093d097291 */ /* 0x008fe2000f8ec03f */
[----:B------:R-:W-:Y:S01]  /*6bb0*/  BAR.SYNC.DEFER_BLOCKING 0x0 ;  /* 0x0000000000007b1d */ /* 0x000fe20000010000 */
[----:B------:R-:W-:-:S05]  /*6bc0*/  LOP3.LUT R118, R2, 0x30, RZ, 0x3c, !PT ;  /* 0x0000003002767812 */ /* 0x000fca00078e3cff */
[----:B------:R-:W-:Y:S02]  /*6bd0*/  ULDC UR61, c[0x0][0x23c] ;  /* 0x00008f00003d7ab9 */ /* 0x000fe40000000800 */
[----:B------:R0:W-:Y:S04]  /*6be0*/  STS.U8 [R2+UR9], R44 ;  /* 0x0000002c02007988 */ /* 0x0001e80008000009 */
[----:B------:R1:W-:Y:S04]  /*6bf0*/  STS.U8 [R2+UR9+0x40], R45 ;  /* 0x0000402d02007988 */ /* 0x0003e80008000009 */
[----:B------:R-:W-:Y:S01]  /*6c00*/  STS.U8 [R2+UR9+0x400], R116 ;  /* 0x0004007402007988 */ /* 0x000fe20008000009 */
[----:B0-----:R-:W-:-:S03]  /*6c10*/  LOP3.LUT R44, R2, 0x18, RZ, 0x3c, !PT ;  /* 0x00000018022c7812 */ /* 0x001fc600078e3cff */
[----:B------:R-:W-:Y:S04]  /*6c20*/  STS.U8 [R2+UR9+0x440], R117 ;  /* 0x0004407502007988 */ /* 0x000fe80008000009 */
[----:B------:R-:W-:Y:S04]  /*6c30*/  STS.U8 [R2+UR9+0x800], R155 ;  /* 0x0008009b02007988 */ /* 0x000fe80008000009 */
[----:B------:R-:W-:Y:S01]  /*6c40*/  STS.U8 [R2+UR9+0x840], R153 ;  /* 0x0008409902007988 */ /* 0x000fe20008000009 */
[----:B-1----:R-:W-:Y:S02]  /*6c50*/  LOP3.LUT R45, R2, 0x38, RZ, 0x3c, !PT ;  /* 0x00000038022d7812 */ /* 0x002fe400078e3cff */
[----:B------:R-:W-:-:S02]  /*6c60*/  PRMT R188, RZ, 0x7610, R188 ;  /* 0x00007610ffbc7816 */ /* 0x000fc400000000bc */
[----:B------:R-:W-:Y:S02]  /*6c70*/  PRMT R121, RZ, 0x7610, R121 ;  /* 0x00007610ff797816 */ /* 0x000fe40000000079 */
[----:B------:R-:W-:Y:S02]  /*6c80*/  PRMT R122, RZ, 0x7610, R122 ;  /* 0x00007610ff7a7816 */ /* 0x000fe4000000007a */
[----:B------:R-:W-:Y:S02]  /*6c90*/  PRMT R189, RZ, 0x7610, R189 ;  /* 0x00007610ffbd7816 */ /* 0x000fe400000000bd */
[----:B------:R-:W-:Y:S01]  /*6ca0*/  PRMT R123, RZ, 0x7610, R123 ;  /* 0x00007610ff7b7816 */ /* 0x000fe2000000007b */
[----:B----4-:R-:W-:Y:S04]  /*6cb0*/  STS.U8 [R2+UR9+0xc00], R173 ;  /* 0x000c00ad02007988 */ /* 0x010fe80008000009 */
[----:B------:R-:W-:Y:S04]  /*6cc0*/  STS.U8 [R2+UR9+0xc40], R171 ;  /* 0x000c40ab02007988 */ /* 0x000fe80008000009 */
        /* <DEDUP_REMOVED lines=8> */
[----:B------:R0:W-:Y:S04]  /*6d50*/  STS.U8 [R195+UR9+0x140], R41 ;  /* 0x00014029c3007988 */ /* 0x0001e80008000009 */
[----:B------:R-:W-:Y:S04]  /*6d60*/  STS.U8 [R195+UR9+0x100], R42 ;  /* 0x0001002ac3007988 */ /* 0x000fe80008000009 */
[----:B------:R-:W-:Y:S01]  /*6d70*/  STS.U8 [R195+UR9+0x500], R132 ;  /* 0x00050084c3007988 */ /* 0x000fe20008000009 */
[----:B0-----:R-:W-:-:S03]  /*6d80*/  LOP3.LUT R41, R2, 0x28, RZ, 0x3c, !PT ;  /* 0x0000002802297812 */ /* 0x001fc600078e3cff */
        /* <DEDUP_REMOVED lines=44> */
[----:B------:R3:W-:Y:S01]  /*7050*/  STS.U8 [R45+UR9+0xfc0], R185 ;  /* 0x000fc0b92d007988 */ /* 0x0007e20008000009 */
[----:B0-----:R-:W-:Y:S01]  /*7060*/  IMAD R142, R2, UR61, RZ ;  /* 0x0000003d028e7c24 */ /* 0x001fe2000f8e02ff */
[----:B------:R-:W-:-:S02]  /*7070*/  PRMT R41, RZ, 0x7610, R41 ;  /* 0x00007610ff297816 */ /* 0x000fc40000000029 */
[----:B------:R-:W-:Y:S01]  /*7080*/  PRMT R34, RZ, 0x7610, R34 ;  /* 0x00007610ff227816 */ /* 0x000fe20000000022 */
[----:B-1----:R-:W4:Y:S01]  /*7090*/  LDL R152, [R1+0xc] ;  /* 0x00000c0001987983 */ /* 0x002f220000100800 */
[----:B------:R-:W-:Y:S02]  /*70a0*/  SHF.R.S32.HI R131, RZ, 0x1f, R142 ;  /* 0x0000001fff837819 */ /* 0x000fe4000001148e */
[C---:B------:R-:W-:Y:S01]  /*70b0*/  IADD3 R42, P1, R142.reuse, UR56, RZ ;  /* 0x000000388e2a7c10 */ /* 0x040fe2000ff3e0ff */
[----:B------:R-:W4:Y:S03]  /*70c0*/  LDL R151, [R1+0x10] ;  /* 0x0000100001977983 */ /* 0x000f260000100800 */
[----:B------:R-:W-:Y:S01]  /*70d0*/  IADD3.X R43, R131, UR30, RZ, P1, !PT ;  /* 0x0000001e832b7c10 */ /* 0x000fe20008ffe4ff */
[----:B------:R-:W-:Y:S01]  /*70e0*/  BAR.SYNC.DEFER_BLOCKING 0x0 ;  /* 0x0000000000007b1d */ /* 0x000fe20000010000 */
[----:B------:R-:W-:-:S04]  /*70f0*/  IADD3 R32, P1, R142, UR55, RZ ;  /* 0x000000378e207c10 */ /* 0x000fc8000ff3e0ff */
[C---:B------:R-:W-:Y:S02]  /*7100*/  IADD3.X R33, R131.reuse, UR29, RZ, P1, !PT ;  /* 0x0000001d83217c10 */ /* 0x040fe40008ffe4ff */
[C---:B------:R-:W-:Y:S02]  /*7110*/  IADD3 R36, P2, R142.reuse, UR54, RZ ;  /* 0x000000368e247c10 */ /* 0x040fe4000ff5e0ff */
[----:B------:R-:W-:Y:S02]  /*7120*/  IADD3 R38, P3, R142, UR53, RZ ;  /* 0x000000358e267c10 */ /* 0x000fe4000ff7e0ff */
[C---:B------:R-:W-:Y:S02]  /*7130*/  IADD3.X R37, R131.reuse, UR28, RZ, P2, !PT ;  /* 0x0000001c83257c10 */ /* 0x040fe400097fe4ff */
[----:B------:R-:W-:Y:S01]  /*7140*/  IADD3.X R39, R131, UR27, RZ, P3, !PT ;  /* 0x0000001b83277c10 */ /* 0x000fe20009ffe4ff */
[----:B------:R0:W4:Y:S01]  /*7150*/  @!P0 LDG.E.U8 R41, desc[UR6][R32.64] ;  /* 0x0000000620298981 */ /* 0x000122000c1e1100 */
[----:B------:R-:W-:-:S03]  /*7160*/  PRMT R44, RZ, 0x7610, R44 ;  /* 0x00007610ff2c7816 */ /* 0x000fc6000000002c */
[----:B------:R1:W4:Y:S04]  /*7170*/  @!P0 LDG.E.U8 R34, desc[UR6][R42.64] ;  /* 0x000000062a228981 */ /* 0x000328000c1e1100 */
[----:B------:R2:W4:Y:S01]  /*7180*/  @!P0 LDG.E.U8 R121, desc[UR6][R36.64] ;  /* 0x0000000624798981 */ /* 0x000522000c1e1100 */
[----:B0-----:R-:W-:-:S03]  /*7190*/  IADD3 R32, P1, R142, UR52, RZ ;  /* 0x000000348e207c10 */ /* 0x001fc6000ff3e0ff */
[----:B------:R0:W4:Y:S01]  /*71a0*/  @!P0 LDG.E.U8 R122, desc[UR6][R38.64] ;  /* 0x00000006267a8981 */ /* 0x000122000c1e1100 */
[----:B------:R-:W-:Y:S02]  /*71b0*/  IADD3.X R33, R131, UR26, RZ, P1, !PT ;  /* 0x0000001a83217c10 */ /* 0x000fe40008ffe4ff */
[----:B-1----:R-:W-:-:S03]  /*71c0*/  IADD3 R42, P3, R142, UR50, RZ ;  /* 0x000000328e2a7c10 */ /* 0x002fc6000ff7e0ff */
[----:B------:R1:W4:Y:S01]  /*71d0*/  @!P0 LDG.E.U8 R188, desc[UR6][R32.64] ;  /* 0x0000000620bc8981 */ /* 0x000322000c1e1100 */
[C---:B--2---:R-:W-:Y:S02]  /*71e0*/  IADD3 R36, P2, R142.reuse, UR51, RZ ;  /* 0x000000338e247c10 */ /* 0x044fe4000ff5e0ff */
[----:B0-----:R-:W-:Y:S02]  /*71f0*/  PRMT R39, RZ, 0x7610, R39 ;  /* 0x00007610ff277816 */ /* 0x001fe40000000027 */
[C---:B-1----:R-:W-:Y:S02]  /*7200*/  IADD3 R32, P1, R142.reuse, UR49, RZ ;  /* 0x000000318e207c10 */ /* 0x042fe4000ff3e0ff */
[C---:B------:R-:W-:Y:S02]  /*7210*/  IADD3.X R37, R131.reuse, UR25, RZ, P2, !PT ;  /* 0x0000001983257c10 */ /* 0x040fe400097fe4ff */
[C---:B------:R-:W-:Y:S02]  /*7220*/  IADD3.X R33, R131.reuse, UR23, RZ, P1, !PT ;  /* 0x0000001783217c10 */ /* 0x040fe40008ffe4ff */
[----:B------:R-:W-:Y:S01]  /*7230*/  IADD3.X R43, R131, UR24, RZ, P3, !PT ;  /* 0x00000018832b7c10 */ /* 0x000fe20009ffe4ff */
[----:B------:R0:W2:Y:S01]  /*7240*/  @!P0 LDG.E.U8 R189, desc[UR6][R36.64] ;  /* 0x0000000624bd8981 */ /* 0x0000a2000c1e1100 */
[----:B------:R-:W-:-:S02]  /*7250*/  IADD3 R46, P2, R142, UR48, RZ ;  /* 0x000000308e2e7c10 */ /* 0x000fc4000ff5e0ff */
[----:B------:R-:W-:Y:S01]  /*7260*/  IADD3 R116, P3, R142, UR47, RZ ;  /* 0x0000002f8e747c10 */ /* 0x000fe2000ff7e0ff */
[----:B------:R1:W2:Y:S01]  /*7270*/  @!P0 LDG.E.U8 R44, desc[UR6][R32.64] ;  /* 0x00000006202c8981 */ /* 0x0002a2000c1e1100 */
[----:B------:R-:W-:-:S03]  /*7280*/  IADD3.X R47, R131, UR22, RZ, P2, !PT ;  /* 0x00000016832f7c10 */ /* 0x000fc600097fe4ff */
[----:B------:R3:W2:Y:S01]  /*7290*/  @!P0 LDG.E.U8 R39, desc[UR6][R42.64] ;  /* 0x000000062a278981 */ /* 0x0006a2000c1e1100 */
[----:B------:R-:W-:Y:S02]  /*72a0*/  IADD3.X R117, R131, UR21, RZ, P3, !PT ;  /* 0x0000001583757c10 */ /* 0x000fe40009ffe4ff */
[----:B0-----:R-:W-:Y:S02]  /*72b0*/  PRMT R36, RZ, 0x7610, R36 ;  /* 0x00007610ff247816 */ /* 0x001fe40000000024 */
[----:B-1----:R-:W-:-:S04]  /*72c0*/  IADD3 R32, P1, R142, UR46, RZ ;  /* 0x0000002e8e207c10 */ /* 0x002fc8000ff3e0ff */
[----:B------:R0:W2:Y:S01]  /*72d0*/  @!P0 LDG.E.U8 R36, desc[UR6][R116.64] ;  /* 0x0000000674248981 */ /* 0x0000a2000c1e1100 */
[----:B---3--:R-:W-:Y:S02]  /*72e0*/  PRMT R42, RZ, 0x7610, R42 ;  /* 0x00007610ff2a7816 */ /* 0x008fe4000000002a */
[----:B------:R-:W-:-:S04]  /*72f0*/  IADD3.X R33, R131, UR20, RZ, P1, !PT ;  /* 0x0000001483217c10 */ /* 0x000fc80008ffe4ff */
[----:B------:R1:W3:Y:S01]  /*7300*/  @!P0 LDG.E.U8 R42, desc[UR6][R46.64] ;  /* 0x000000062e2a8981 */ /* 0x0002e2000c1e1100 */
[----:B0-----:R-:W-:-:S03]  /*7310*/  IADD3 R116, P3, R142, UR44, RZ ;  /* 0x0000002c8e747c10 */ /* 0x001fc6000ff7e0ff */
[----:B------:R0:W3:Y:S01]  /*7320*/  @!P0 LDG.E.U8 R123, desc[UR6][R32.64] ;  /* 0x00000006207b8981 */ /* 0x0000e2000c1e1100 */
[----:B------:R-:W-:Y:S02]  /*7330*/  PRMT R138, RZ, 0x7610, R138 ;  /* 0x00007610ff8a7816 */ /* 0x000fe4000000008a */
[----:B------:R-:W-:Y:S02]  /*7340*/  PRMT R190, RZ, 0x7610, R190 ;  /* 0x00007610ffbe7816 */ /* 0x000fe400000000be */
[C---:B-1----:R-:W-:Y:S02]  /*7350*/  IADD3 R46, P2, R142.reuse, UR45, RZ ;  /* 0x0000002d8e2e7c10 */ /* 0x042fe4000ff5e0ff */
[----:B0-----:R-:W-:Y:S02]  /*7360*/  IADD3 R32, P1, R142, UR43, RZ ;  /* 0x0000002b8e207c10 */ /* 0x001fe4000ff3e0ff */
[C---:B------:R-:W-:Y:S02]  /*7370*/  IADD3.X R47, R131.reuse, UR19, RZ, P2, !PT ;  /* 0x00000013832f7c10 */ /* 0x040fe400097fe4ff */
[----:B------:R-:W-:-:S02]  /*7380*/  IADD3.X R117, R131, UR18, RZ, P3, !PT ;  /* 0x0000001283757c10 */ /* 0x000fc40009ffe4ff */
[----:B------:R-:W-:Y:S01]  /*7390*/  PRMT R191, RZ, 0x7610, R191 ;  /* 0x00007610ffbf7816 */ /* 0x000fe200000000bf */
[----:B------:R0:W3:Y:S01]  /*73a0*/  @!P0 LDG.E.U8 R138, desc[UR6][R46.64] ;  /* 0x000000062e8a8981 */ /* 0x0000e2000c1e1100 */
[C---:B------:R-:W-:Y:S02]  /*73b0*/  IADD3.X R33, R131.reuse, UR17, RZ, P1, !PT ;  /* 0x0000001183217c10 */ /* 0x040fe40008ffe4ff */
[C---:B------:R-:W-:Y:S01]  /*73c0*/  IADD3 R132, P3, R142.reuse, UR41, RZ ;  /* 0x000000298e847c10 */ /* 0x040fe2000ff7e0ff */
[----:B------:R1:W3:Y:S01]  /*73d0*/  @!P0 LDG.E.U8 R190, desc[UR6][R116.64] ;  /* 0x0000000674be8981 */ /* 0x0002e2000c1e1100 */
[----:B------:R-:W-:Y:S02]  /*73e0*/  PRMT R45, RZ, 0x7610, R45 ;  /* 0x00007610ff2d7816 */ /* 0x000fe4000000002d */
[----:B------:R-:W-:Y:S01]  /*73f0*/  IADD3.X R133, R131, UR15, RZ, P3, !PT ;  /* 0x0000000f83857c10 */ /* 0x000fe20009ffe4ff */
[----:B------:R1:W3:Y:S01]  /*7400*/  @!P0 LDG.E.U8 R191, desc[UR6][R32.64] ;  /* 0x0000000620bf8981 */ /* 0x0002e2000c1e1100 */
[----:B0-----:R-:W-:-:S02]  /*7410*/  IADD3 R46, P2, R142, UR42, RZ ;  /* 0x0000002a8e2e7c10 */ /* 0x001fc4000ff5e0ff */
[----:B-1----:R-:W-:Y:S02]  /*7420*/  PRMT R116, RZ, 0x7610, R116 ;  /* 0x00007610ff747816 */ /* 0x002fe40000000074 */
[----:B------:R-:W-:Y:S02]  /*7430*/  IADD3 R32, P1, R142, UR40, RZ ;  /* 0x000000288e207c10 */ /* 0x000fe4000ff3e0ff */
[C---:B------:R-:W-:Y:S02]  /*7440*/  IADD3.X R47, R131.reuse, UR16, RZ, P2, !PT ;  /* 0x00000010832f7c10 */ /* 0x040fe400097fe4ff */
[----:B------:R0:W3:Y:S01]  /*7450*/  @!P0 LDG.E.U8 R116, desc[UR6][R132.64] ;  /* 0x0000000684748981 */ /* 0x0000e2000c1e1100 */
[----:B------:R-:W-:Y:S02]  /*7460*/  PRMT R37, RZ, 0x7610, R37 ;  /* 0x00007610ff257816 */ /* 0x000fe40000000025 */
[----:B------:R-:W-:Y:S01]  /*7470*/  IADD3.X R33, R131, UR14, RZ, P1, !PT ;  /* 0x0000000e83217c10 */ /* 0x000fe20008ffe4ff */
[----:B------:R1:W3:Y:S01]  /*7480*/  @!P0 LDG.E.U8 R45, desc[UR6][R46.64] ;  /* 0x000000062e2d8981 */ /* 0x0002e2000c1e1100 */
[----:B------:R-:W-:-:S03]  /*7490*/  PRMT R139, RZ, 0x7610, R139 ;  /* 0x00007610ff8b7816 */ /* 0x000fc6000000008b */
[----:B------:R1:W2:Y:S01]  /*74a0*/  @!P0 LDG.E.U8 R37, desc[UR6][R32.64] ;  /* 0x0000000620258981 */ /* 0x0002a2000c1e1100 */
[C---:B0-----:R-:W-:Y:S02]  /*74b0*/  IADD3 R132, P3, R142.reuse, UR38, RZ ;  /* 0x000000268e847c10 */ /* 0x041fe4000ff7e0ff */
[C---:B-1----:R-:W-:Y:S02]  /*74c0*/  IADD3 R46, P2, R142.reuse, UR39, RZ ;  /* 0x000000278e2e7c10 */ /* 0x042fe4000ff5e0ff */
[C---:B------:R-:W-:Y:S02]  /*74d0*/  IADD3.X R133, R131.reuse, UR12, RZ, P3, !PT ;  /* 0x0000000c83857c10 */ /* 0x040fe40009ffe4ff */
[----:B------:R-:W-:Y:S02]  /*74e0*/  IADD3 R32, P1, R142, UR37, RZ ;  /* 0x000000258e207c10 */ /* 0x000fe4000ff3e0ff */
[----:B------:R-:W-:Y:S01]  /*74f0*/  PRMT R43, RZ, 0x7610, R43 ;  /* 0x00007610ff2b7816 */ /* 0x000fe2000000002b */
[----:B------:R0:W3:Y:S01]  /*7500*/  @!P0 LDG.E.U8 R139, desc[UR6][R132.64] ;  /* 0x00000006848b8981 */ /* 0x0000e2000c1e1100 */
[----:B------:R-:W-:-:S02]  /*7510*/  IADD3.X R47, R131, UR13, RZ, P2, !PT ;  /* 0x0000000d832f7c10 */ /* 0x000fc400097fe4ff */
[----:B------:R-:W-:Y:S02]  /*7520*/  PRMT R140, RZ, 0x7610, R140 ;  /* 0x00007610ff8c7816 */ /* 0x000fe4000000008c */
[C---:B------:R-:W-:Y:S01]  /*7530*/  IADD3.X R33, R131.reuse, UR11, RZ, P1, !PT ;  /* 0x0000000b83217c10 */ /* 0x040fe20008ffe4ff */
[----:B------:R1:W2:Y:S01]  /*7540*/  @!P0 LDG.E.U8 R43, desc[UR6][R46.64] ;  /* 0x000000062e2b8981 */ /* 0x0002a2000c1e1100 */
[----:B------:R-:W-:Y:S02]  /*7550*/  PRMT R193, RZ, 0x7610, R193 ;  /* 0x00007610ffc17816 */ /* 0x000fe400000000c1 */
[----:B0-----:R-:W-:Y:S01]  /*7560*/  IADD3 R132, P3, R142, UR35, RZ ;  /* 0x000000238e847c10 */ /* 0x001fe2000ff7e0ff */
[----:B------:R0:W3:Y:S01]  /*7570*/  @!P0 LDG.E.U8 R140, desc[UR6][R32.64] ;  /* 0x00000006208c8981 */ /* 0x0000e2000c1e1100 */
[----:B------:R-:W-:Y:S02]  /*7580*/  PRMT R192, RZ, 0x7610, R192 ;  /* 0x00007610ffc07816 */ /* 0x000fe400000000c0 */
[----:B------:R-:W-:-:S02]  /*7590*/  IADD3.X R133, R131, UR8, RZ, P3, !PT ;  /* 0x0000000883857c10 */ /* 0x000fc40009ffe4ff */
[C---:B-1----:R-:W-:Y:S02]  /*75a0*/  IADD3 R46, P2, R142.reuse, UR36, RZ ;  /* 0x000000248e2e7c10 */ /* 0x042fe4000ff5e0ff */
[----:B------:R-:W-:Y:S01]  /*75b0*/  PRMT R117, RZ, 0x7610, R117 ;  /* 0x00007610ff757816 */ /* 0x000fe20000000075 */
[----:B------:R1:W3:Y:S01]  /*75c0*/  @!P0 LDG.E.U8 R193, desc[UR6][R132.64] ;  /* 0x0000000684c18981 */ /* 0x0002e2000c1e1100 */
[C---:B0-----:R-:W-:Y:S02]  /*75d0*/  IADD3 R32, P1, R142.reuse, UR34, RZ ;  /* 0x000000228e207c10 */ /* 0x041fe4000ff3e0ff */
[C---:B------:R-:W-:Y:S02]  /*75e0*/  IADD3.X R47, R131.reuse, UR10, RZ, P2, !PT ;  /* 0x0000000a832f7c10 */ /* 0x040fe400097fe4ff */
[C---:B------:R-:W-:Y:S02]  /*75f0*/  IADD3 R134, P3, R142.reuse, R204, RZ ;  /* 0x000000cc8e867210 */ /* 0x040fe40007f7e0ff */
[C---:B------:R-:W-:Y:S01]  /*7600*/  IADD3.X R33, R131.reuse, UR59, RZ, P1, !PT ;  /* 0x0000003b83217c10 */ /* 0x040fe20008ffe4ff */
[----:B------:R0:W3:Y:S01]  /*7610*/  @!P0 LDG.E.U8 R192, desc[UR6][R46.64] ;  /* 0x000000062ec08981 */ /* 0x0000e2000c1e1100 */
[----:B-1----:R-:W-:Y:S01]  /*7620*/  IADD3 R132, P2, R142, UR33, RZ ;  /* 0x000000218e847c10 */ /* 0x002fe2000ff5e0ff */
[C---:B------:R-:W-:Y:S01]  /*7630*/  IMAD.X R135, R131.reuse, 0x1, R200, P3 ;  /* 0x0000000183877824 */ /* 0x040fe200018e06c8 */
[----:B------:R-:W-:Y:S01]  /*7640*/  PRMT R35, RZ, 0x7610, R35 ;  /* 0x00007610ff237816 */ /* 0x000fe20000000023 */
[----:B------:R1:W3:Y:S01]  /*7650*/  @!P0 LDG.E.U8 R117, desc[UR6][R32.64] ;  /* 0x0000000620758981 */ /* 0x0002e2000c1e1100 */
[----:B------:R-:W-:-:S02]  /*7660*/  IADD3.X R133, R131, UR60, RZ, P2, !PT ;  /* 0x0000003c83857c10 */ /* 0x000fc400097fe4ff */
[C---:B------:R-:W-:Y:S02]  /*7670*/  IADD3 RZ, P1, R142.reuse, R7, RZ ;  /* 0x000000078eff7210 */ /* 0x040fe40007f3e0ff */
[----:B0-----:R-:W-:Y:S01]  /*7680*/  PRMT R46, RZ, 0x7610, R46 ;  /* 0x00007610ff2e7816 */ /* 0x001fe2000000002e */
[----:B------:R0:W2:Y:S01]  /*7690*/  @!P0 LDG.E.U8 R35, desc[UR6][R134.64] ;  /* 0x0000000686238981 */ /* 0x0000a2000c1e1100 */
[C---:B------:R-:W-:Y:S02]  /*76a0*/  IADD3 RZ, P2, R142.reuse, UR57, RZ ;  /* 0x000000398eff7c10 */ /* 0x040fe4000ff5e0ff */
[----:B-1----:R-:W-:Y:S01]  /*76b0*/  IADD3 R32, P3, R142, R199, RZ ;  /* 0x000000c78e207210 */ /* 0x002fe20007f7e0ff */
[----:B------:R1:W-:Y:S01]  /*76c0*/  STL [R1+0x80], R0 ;  /* 0x0000800001007387 */ /* 0x0003e20000100800 */
[----:B------:R-:W-:Y:S02]  /*76d0*/  PRMT R38, RZ, 0x7610, R38 ;  /* 0x00007610ff267816 */ /* 0x000fe40000000026 */
[----:B------:R-:W-:Y:S01]  /*76e0*/  PRMT R47, RZ, 0x7610, R47 ;  /* 0x00007610ff2f7816 */ /* 0x000fe2000000002f */
[----:B------:R1:W3:Y:S01]  /*76f0*/  @!P0 LDG.E.U8 R46, desc[UR6][R132.64] ;  /* 0x00000006842e8981 */ /* 0x0002e2000c1e1100 */
[----:B------:R-:W-:Y:S01]  /*7700*/  PRMT R119, RZ, 0x7610, R119 ;  /* 0x00007610ff777816 */ /* 0x000fe20000000077 */
[----:B------:R-:W-:-:S02]  /*7710*/  IMAD.X R33, R131, 0x1, R0, P3 ;  /* 0x0000000183217824 */ /* 0x000fc400018e0600 */
[C---:B0-----:R-:W-:Y:S01]  /*7720*/  IMAD.X R135, R131.reuse, 0x1, R143, P1 ;  /* 0x0000000183877824 */ /* 0x041fe200008e068f */
[C---:B------:R-:W-:Y:S01]  /*7730*/  IADD3 RZ, P1, R142.reuse, R8, RZ ;  /* 0x000000088eff7210 */ /* 0x040fe20007f3e0ff */
[----:B-1----:R-:W2:Y:S01]  /*7740*/  LDL.LU R0, [R1+0x3c] ;  /* 0x00003c0001007983 */ /* 0x002ea20000300800 */
[C---:B------:R-:W-:Y:S01]  /*7750*/  IMAD.IADD R134, R142.reuse, 0x1, R7 ;  /* 0x000000018e867824 */ /* 0x040fe200078e0207 */
[C---:B------:R-:W-:Y:S01]  /*7760*/  IADD3 RZ, P3, R142.reuse, R12, RZ ;  /* 0x0000000c8eff7210 */ /* 0x040fe20007f7e0ff */
[C---:B------:R-:W-:Y:S01]  /*7770*/  VIADD R132, R142.reuse, UR57 ;  /* 0x000000398e847c36 */ /* 0x040fe20008000000 */
[----:B------:R-:W-:Y:S01]  /*7780*/  IADD3.X R133, R131, UR31, RZ, P2, !PT ;  /* 0x0000001f83857c10 */ /* 0x000fe200097fe4ff */
[----:B------:R-:W-:Y:S01]  /*7790*/  STL [R1+0x98], R7 ;  /* 0x0000980701007387 */ /* 0x000fe20000100800 */
[----:B------:R-:W-:-:S03]  /*77a0*/  IADD3 RZ, P2, R142, R10, RZ ;  /* 0x0000000a8eff7210 */ /* 0x000fc60007f5e0ff */
[----:B------:R-:W-:Y:S01]  /*77b0*/  STL [R1+0x9c], R143 ;  /* 0x00009c8f01007387 */ /* 0x000fe20000100800 */
[----:B------:R-:W-:-:S03]  /*77c0*/  PRMT R141, RZ, 0x7610, R141 ;  /* 0x00007610ff8d7816 */ /* 0x000fc6000000008d */
[----:B------:R-:W-:Y:S01]  /*77d0*/  STL [R1+0xa0], R8 ;  /* 0x0000a00801007387 */ /* 0x000fe20000100800 */
[----:B------:R-:W-:-:S03]  /*77e0*/  PRMT R194, RZ, 0x7610, R194 ;  /* 0x00007610ffc27816 */ /* 0x000fc600000000c2 */
[----:B------:R0:W3:Y:S04]  /*77f0*/  @!P0 LDG.E.U8 R38, desc[UR6][R32.64] ;  /* 0x0000000620268981 */ /* 0x0000e8000c1e1100 */
[----:B------:R-:W-:Y:S04]  /*7800*/  STL [R1+0xa4], R144 ;  /* 0x0000a49001007387 */ /* 0x000fe80000100800 */
[----:B------:R1:W3:Y:S01]  /*7810*/  @!P0 LDG.E.U8 R47, desc[UR6][R132.64] ;  /* 0x00000006842f8981 */ /* 0x0002e2000c1e1100 */
[----:B0-----:R-:W-:-:S03]  /*7820*/  IMAD.IADD R32, R142, 0x1, R8 ;  /* 0x000000018e207824 */ /* 0x001fc600078e0208 */
[----:B------:R0:W3:Y:S01]  /*7830*/  @!P0 LDG.E.U8 R119, desc[UR6][R134.64] ;  /* 0x0000000686778981 */ /* 0x0000e2000c1e1100 */
[----:B------:R-:W-:-:S03]  /*7840*/  IMAD.X R33, R131, 0x1, R144, P1 ;  /* 0x0000000183217824 */ /* 0x000fc600008e0690 */
[----:B------:R-:W-:Y:S01]  /*7850*/  STL [R1+0xa8], R10 ;  /* 0x0000a80a01007387 */ /* 0x000fe20000100800 */
[C---:B-1----:R-:W-:Y:S01]  /*7860*/  IMAD.X R133, R131.reuse, 0x1, R145, P2 ;  /* 0x0000000183857824 */ /* 0x042fe200010e0691 */
[C---:B------:R-:W-:Y:S02]  /*7870*/  IADD3 RZ, P2, R142.reuse, R11, RZ ;  /* 0x0000000b8eff7210 */ /* 0x040fe40007f5e0ff */
[----:B------:R-:W-:Y:S01]  /*7880*/  STL [R1+0xac], R145 ;  /* 0x0000ac9101007387 */ /* 0x000fe20000100800 */
[C---:B0-----:R-:W-:Y:S02]  /*7890*/  IMAD.IADD R134, R142.reuse, 0x1, R12 ;  /* 0x000000018e867824 */ /* 0x041fe400078e020c */
[----:B------:R-:W-:Y:S01]  /*78a0*/  IMAD.X R135, R131, 0x1, R146, P3 ;  /* 0x0000000183877824 */ /* 0x000fe200018e0692 */
[----:B------:R-:W-:Y:S01]  /*78b0*/  STL [R1+0xb0], R12 ;  /* 0x0000b00c01007387 */ /* 0x000fe20000100800 */
[----:B------:R-:W-:-:S03]  /*78c0*/  IADD3 RZ, P3, R142, R13, RZ ;  /* 0x0000000d8eff7210 */ /* 0x000fc60007f7e0ff */
[----:B------:R-:W-:Y:S01]  /*78d0*/  STL [R1+0xb4], R146 ;  /* 0x0000b49201007387 */ /* 0x000fe20000100800 */
[----:B------:R-:W-:-:S03]  /*78e0*/  PRMT R40, RZ, 0x7610, R40 ;  /* 0x00007610ff287816 */ /* 0x000fc60000000028 */
[----:B------:R0:W-:Y:S01]  /*78f0*/  STL [R1+0xb8], R9 ;  /* 0x0000b80901007387 */ /* 0x0001e20000100800 */
[----:B------:R-:W-:-:S03]  /*7900*/  IMAD.IADD R136, R142, 0x1, R13 ;  /* 0x000000018e887824 */ /* 0x000fc600078e020d */
[----:B------:R1:W3:Y:S01]  /*7910*/  @!P0 LDG.E.U8 R141, desc[UR6][R32.64] ;  /* 0x00000006208d8981 */ /* 0x0002e2000c1e1100 */
[----:B------:R-:W-:-:S03]  /*7920*/  IMAD.X R137, R131, 0x1, R149, P3 ;  /* 0x0000000183897824 */ /* 0x000fc600018e0695 */
[----:B------:R-:W-:Y:S01]  /*7930*/  STL [R1+0xbc], R147 ;  /* 0x0000bc9301007387 */ /* 0x000fe20000100800 */
[----:B------:R-:W-:-:S03]  /*7940*/  IADD3 RZ, P3, R142, R17, RZ ;  /* 0x000000118eff7210 */ /* 0x000fc60007f7e0ff */
[----:B------:R0:W3:Y:S01]  /*7950*/  @!P0 LDG.E.U8 R194, desc[UR6][R134.64] ;  /* 0x0000000686c28981 */ /* 0x0000e2000c1e1100 */
[----:B-1----:R-:W-:-:S03]  /*7960*/  PRMT R33, RZ, 0x7610, R33 ;  /* 0x00007610ff217816 */ /* 0x002fc60000000021 */
[----:B------:R-:W-:Y:S04]  /*7970*/  STL [R1+0xc0], R11 ;  /* 0x0000c00b01007387 */ /* 0x000fe80000100800 */
[----:B------:R-:W-:Y:S01]  /*7980*/  STL [R1+0xc4], R148 ;  /* 0x0000c49401007387 */ /* 0x000fe20000100800 */
[C---:B0-----:R-:W-:Y:S02]  /*7990*/  IMAD.IADD R134, R142.reuse, 0x1, R11 ;  /* 0x000000018e867824 */ /* 0x041fe400078e020b */
[----:B------:R-:W-:Y:S01]  /*79a0*/  IMAD.X R135, R131, 0x1, R148, P2 ;  /* 0x0000000183877824 */ /* 0x000fe200010e0694 */
[----:B------:R-:W-:Y:S01]  /*79b0*/  STL [R1+0xc8], R13 ;  /* 0x0000c80d01007387 */ /* 0x000fe20000100800 */
[----:B------:R-:W-:-:S03]  /*79c0*/  IADD3 RZ, P2, R142, R16, RZ ;  /* 0x000000108eff7210 */ /* 0x000fc60007f5e0ff */
[----:B------:R-:W-:Y:S01]  /*79d0*/  STL [R1+0xcc], R149 ;  /* 0x0000cc9501007387 */ /* 0x000fe20000100800 */
[----:B------:R-:W-:-:S03]  /*79e0*/  PRMT R186, RZ, 0x7610, R186 ;  /* 0x00007610ffba7816 */ /* 0x000fc600000000ba */
[----:B------:R-:W-:Y:S01]  /*79f0*/  STL [R1+0xd0], R15 ;  /* 0x0000d00f01007387 */ /* 0x000fe20000100800 */
[----:B------:R-:W-:-:S03]  /*7a00*/  PRMT R187, RZ, 0x7610, R187 ;  /* 0x00007610ffbb7816 */ /* 0x000fc600000000bb */
[----:B------:R-:W-:Y:S04]  /*7a10*/  STL [R1+0xd4], R212 ;  /* 0x0000d4d401007387 */ /* 0x000fe80000100800 */
[----:B------:R0:W3:Y:S04]  /*7a20*/  @!P0 LDG.E.U8 R40, desc[UR6][R134.64] ;  /* 0x0000000686288981 */ /* 0x0000e8000c1e1100 */
[----:B------:R1:W3:Y:S04]  /*7a30*/  @!P0 LDG.E.U8 R33, desc[UR6][R136.64] ;  /* 0x0000000688218981 */ /* 0x0002e8000c1e1100 */
[----:B------:R-:W-:Y:S01]  /*7a40*/  STL [R1+0xd8], R16 ;  /* 0x0000d81001007387 */ /* 0x000fe20000100800 */
[----:B0-----:R-:W-:-:S02]  /*7a50*/  IMAD.IADD R134, R142, 0x1, R16 ;  /* 0x000000018e867824 */ /* 0x001fc400078e0210 */
[C---:B------:R-:W-:Y:S01]  /*7a60*/  IMAD.X R135, R131.reuse, 0x1, R213, P2 ;  /* 0x0000000183877824 */ /* 0x040fe200010e06d5 */
[----:B------:R-:W-:Y:S01]  /*7a70*/  STL [R1+0xdc], R213 ;  /* 0x0000dcd501007387 */ /* 0x000fe20000100800 */
[C---:B-1----:R-:W-:Y:S01]  /*7a80*/  IMAD.IADD R136, R142.reuse, 0x1, R17 ;  /* 0x000000018e887824 */ /* 0x042fe200078e0211 */
[C---:B------:R-:W-:Y:S01]  /*7a90*/  IADD3 RZ, P2, R142.reuse, R19, RZ ;  /* 0x000000138eff7210 */ /* 0x040fe20007f5e0ff */
        /* <DEDUP_REMOVED lines=19> */
[----:B------:R-:W-:Y:S04]  /*7bd0*/  STL [R1+0xfc], R239 ;  /* 0x0000fcef01007387 */ /* 0x000fe80000100800 */
[----:B------:R-:W-:Y:S04]  /*7be0*/  STL [R1+0x100], R21 ;  /* 0x0001001501007387 */ /* 0x000fe80000100800 */
[----:B------:R-:W-:Y:S04]  /*7bf0*/  STL [R1+0x104], R240 ;  /* 0x000104f001007387 */ /* 0x000fe80000100800 */
[----:B------:R0:W3:Y:S04]  /*7c00*/  @!P0 LDG.E.U8 R198, desc[UR6][R134.64] ;  /* 0x0000000686c68981 */ /* 0x0000e8000c1e1100 */
[----:B------:R1:W3:Y:S04]  /*7c10*/  @!P0 LDG.E.U8 R32, desc[UR6][R136.64] ;  /* 0x0000000688208981 */ /* 0x0002e8000c1e1100 */
[----:B------:R-:W-:Y:S01]  /*7c20*/  STL [R1+0x108], R23 ;  /* 0x0001081701007387 */ /* 0x000fe20000100800 */
[----:B0-----:R-:W-:-:S03]  /*7c30*/  IMAD.X R135, R131, 0x1, R5, P2 ;  /* 0x0000000183877824 */ /* 0x001fc600010e0605 */
[----:B------:R-:W-:Y:S01]  /*7c40*/  STL [R1+0x10c], R24 ;  /* 0x00010c1801007387 */ /* 0x000fe20000100800 */
[----:B-1----:R-:W-:-:S03]  /*7c50*/  IMAD.X R137, R131, 0x1, R4, P3 ;  /* 0x0000000183897824 */ /* 0x002fc600018e0604 */
[----:B------:R-:W2:Y:S04]  /*7c60*/  LDL R5, [R1+0x1c] ;  /* 0x00001c0001057983 */ /* 0x000ea80000100800 */
[----:B------:R-:W3:Y:S01]  /*7c70*/  LDL R4, [R1+0x20] ;  /* 0x0000200001047983 */ /* 0x000ee20000100800 */
[----:B------:R-:W-:Y:S01]  /*7c80*/  PRMT R185, RZ, 0x7610, R185 ;  /* 0x00007610ffb97816 */ /* 0x000fe200000000b9 */
[C---:B------:R-:W-:Y:S01]  /*7c90*/  IMAD.IADD R132, R142.reuse, 0x1, R10 ;  /* 0x000000018e847824 */ /* 0x040fe200078e020a */
[----:B------:R-:W-:Y:S01]  /*7ca0*/  PRMT R203, RZ, 0x7610, R203 ;  /* 0x00007610ffcb7816 */ /* 0x000fe200000000cb */
[C---:B------:R-:W-:Y:S01]  /*7cb0*/  IMAD.IADD R134, R142.reuse, 0x1, R23 ;  /* 0x000000018e867824 */ /* 0x040fe200078e0217 */
[----:B------:R-:W-:Y:S01]  /*7cc0*/  PRMT R201, RZ, 0x7610, R201 ;  /* 0x00007610ffc97816 */ /* 0x000fe200000000c9 */
[C---:B------:R-:W-:Y:S01]  /*7cd0*/  IMAD.IADD R136, R142.reuse, 0x1, R24 ;  /* 0x000000018e887824 */ /* 0x040fe200078e0218 */
[----:B------:R0:W3:Y:S01]  /*7ce0*/  @!P0 LDG.E.U8 R185, desc[UR6][R132.64] ;  /* 0x0000000684b98981 */ /* 0x0000e2000c1e1100 */
[----:B------:R-:W-:-:S02]  /*7cf0*/  IADD3 RZ, P1, R142, R9, RZ ;  /* 0x000000098eff7210 */ /* 0x000fc40007f3e0ff */
[C---:B------:R-:W-:Y:S01]  /*7d00*/  IADD3 RZ, P2, R142.reuse, R26, RZ ;  /* 0x0000001a8eff7210 */ /* 0x040fe20007f5e0ff */
[----:B------:R1:W3:Y:S01]  /*7d10*/  @!P0 LDG.E.U8 R203, desc[UR6][R134.64] ;  /* 0x0000000686cb8981 */ /* 0x0002e2000c1e1100 */
[C---:B------:R-:W-:Y:S02]  /*7d20*/  IADD3 RZ, P3, R142.reuse, R27, RZ ;  /* 0x0000001b8eff7210 */ /* 0x040fe40007f7e0ff */
[----:B------:R-:W-:Y:S01]  /*7d30*/  PRMT R208, RZ, 0x7610, R208 ;  /* 0x00007610ffd07816 */ /* 0x000fe200000000d0 */
[----:B------:R4:W3:Y:S01]  /*7d40*/  @!P0 LDG.E.U8 R201, desc[UR6][R136.64] ;  /* 0x0000000688c98981 */ /* 0x0008e2000c1e1100 */
[----:B0-----:R-:W-:-:S03]  /*7d50*/  IMAD.IADD R132, R142, 0x1, R9 ;  /* 0x000000018e847824 */ /* 0x001fc600078e0209 */
[----:B------:R-:W3:Y:S01]  /*7d60*/  LDL R9, [R1+0x18] ;  /* 0x0000180001097983 */ /* 0x000ee20000100800 */
[----:B------:R-:W-:Y:S01]  /*7d70*/  PRMT R209, RZ, 0x7610, R209 ;  /* 0x00007610ffd17816 */ /* 0x000fe200000000d1 */
[C---:B-1----:R-:W-:Y:S02]  /*7d80*/  IMAD.IADD R134, R142.reuse, 0x1, R26 ;  /* 0x000000018e867824 */ /* 0x042fe400078e021a */
[----:B------:R-:W-:Y:S01]  /*7d90*/  STL [R1+0x110], R25 ;  /* 0x0001101901007387 */ /* 0x000fe20000100800 */
[C---:B----4-:R-:W-:Y:S01]  /*7da0*/  IMAD.X R135, R131.reuse, 0x1, R151, P2 ;  /* 0x0000000183877824 */ /* 0x050fe200010e0697 */
[C---:B------:R-:W-:Y:S01]  /*7db0*/  IADD3 RZ, P2, R142.reuse, R29, RZ ;  /* 0x0000001d8eff7210 */ /* 0x040fe20007f5e0ff */
[C---:B------:R-:W-:Y:S01]  /*7dc0*/  IMAD.IADD R136, R142.reuse, 0x1, R27 ;  /* 0x000000018e887824 */ /* 0x040fe200078e021b */
[----:B------:R-:W-:Y:S01]  /*7dd0*/  STL [R1+0x114], R26 ;  /* 0x0001141a01007387 */ /* 0x000fe20000100800 */
[----:B------:R-:W-:Y:S01]  /*7de0*/  IMAD.X R137, R131, 0x1, R6, P3 ;  /* 0x0000000183897824 */ /* 0x000fe200018e0606 */
[----:B------:R-:W-:-:S02]  /*7df0*/  IADD3 RZ, P3, R142, R30, RZ ;  /* 0x0000001e8eff7210 */ /* 0x000fc40007f7e0ff */
[----:B------:R-:W-:Y:S04]  /*7e00*/  STL [R1+0x118], R27 ;  /* 0x0001181b01007387 */ /* 0x000fe80000100800 */
[----:B------:R-:W4:Y:S04]  /*7e10*/  LDL R8, [R1+0x24] ;  /* 0x0000240001087983 */ /* 0x000f280000100800 */
[----:B------:R-:W4:Y:S04]  /*7e20*/  LDL R7, [R1+0x2c] ;  /* 0x00002c0001077983 */ /* 0x000f280000100800 */
[----:B------:R-:W4:Y:S04]  /*7e30*/  LDL R6, [R1+0x30] ;  /* 0x0000300001067983 */ /* 0x000f280000100800 */
[----:B------:R-:W-:Y:S04]  /*7e40*/  STL [R1+0x11c], R28 ;  /* 0x00011c1c01007387 */ /* 0x000fe80000100800 */
[----:B------:R2:W4:Y:S04]  /*7e50*/  @!P0 LDG.E.U8 R208, desc[UR6][R134.64] ;  /* 0x0000000686d08981 */ /* 0x000528000c1e1100 */
[----:B------:R3:W4:Y:S04]  /*7e60*/  @!P0 LDG.E.U8 R209, desc[UR6][R136.64] ;  /* 0x0000000688d18981 */ /* 0x000728000c1e1100 */
[----:B------:R-:W-:Y:S04]  /*7e70*/  STL [R1+0x88], R29 ;  /* 0x0000881d01007387 */ /* 0x000fe80000100800 */
[----:B------:R-:W-:Y:S01]  /*7e80*/  STL [R1+0x120], R30 ;  /* 0x0001201e01007387 */ /* 0x000fe20000100800 */
[----:B--2---:R-:W-:-:S03]  /*7e90*/  IMAD.X R135, R131, 0x1, R5, P2 ;  /* 0x0000000183877824 */ /* 0x004fc600010e0605 */
[----:B------:R-:W2:Y:S01]  /*7ea0*/  LDL R5, [R1+0x34] ;  /* 0x0000340001057983 */ /* 0x000ea20000100800 */
[----:B---3--:R-:W-:-:S03]  /*7eb0*/  IMAD.X R137, R131, 0x1, R4, P3 ;  /* 0x0000000183897824 */ /* 0x008fc600018e0604 */
[----:B------:R-:W3:Y:S01]  /*7ec0*/  LDL R4, [R1+0x38] ;  /* 0x0000380001047983 */ /* 0x000ee20000100800 */
[----:B------:R-:W-:Y:S01]  /*7ed0*/  PRMT R196, RZ, 0x7610, R196 ;  /* 0x00007610ffc47816 */ /* 0x000fe200000000c4 */
[C---:B------:R-:W-:Y:S01]  /*7ee0*/  IMAD.X R133, R131.reuse, 0x1, R147, P1 ;  /* 0x0000000183857824 */ /* 0x040fe200008e0693 */
[C---:B------:R-:W-:Y:S02]  /*7ef0*/  IADD3 RZ, P1, R142.reuse, R15, RZ ;  /* 0x0000000f8eff7210 */ /* 0x040fe40007f3e0ff */
[----:B------:R-:W-:Y:S02]  /*7f00*/  PRMT R120, RZ, 0x7610, R120 ;  /* 0x00007610ff787816 */ /* 0x000fe40000000078 */
[----:B------:R0:W3:Y:S01]  /*7f10*/  @!P0 LDG.E.U8 R196, desc[UR6][R132.64] ;  /* 0x0000000684c48981 */ /* 0x0000e2000c1e1100 */
[----:B------:R-:W-:Y:S01]  /*7f20*/  PRMT R197, RZ, 0x7610, R197 ;  /* 0x00007610ffc57816 */ /* 0x000fe200000000c5 */
[C---:B0-----:R-:W-:Y:S02]  /*7f30*/  IMAD.IADD R132, R142.reuse, 0x1, R15 ;  /* 0x000000018e847824 */ /* 0x041fe400078e020f */
[----:B------:R-:W-:Y:S01]  /*7f40*/  IMAD.X R133, R131, 0x1, R212, P1 ;  /* 0x0000000183857824 */ /* 0x000fe200008e06d4 */
[----:B------:R-:W-:-:S04]  /*7f50*/  IADD3 RZ, P1, R142, R18, RZ ;  /* 0x000000128eff7210 */ /* 0x000fc80007f3e0ff */
        /* <DEDUP_REMOVED lines=12> */
[C---:B------:R-:W-:Y:S01]  /*8020*/  IMAD.IADD R134, R142.reuse, 0x1, R29 ;  /* 0x000000018e867824 */ /* 0x040fe200078e021d */
[----:B------:R-:W-:Y:S01]  /*8030*/  PRMT R215, RZ, 0x7610, R215 ;  /* 0x00007610ffd77816 */ /* 0x000fe200000000d7 */
[C---:B------:R-:W-:Y:S01]  /*8040*/  IMAD.IADD R136, R142.reuse, 0x1, R30 ;  /* 0x000000018e887824 */ /* 0x040fe200078e021e */
[----:B------:R-:W-:Y:S02]  /*8050*/  PRMT R216, RZ, 0x7610, R216 ;  /* 0x00007610ffd87816 */ /* 0x000fe400000000d8 */
[C---:B------:R-:W-:Y:S02]  /*8060*/  IADD3 RZ, P2, R142.reuse, R113, RZ ;  /* 0x000000718eff7210 */ /* 0x040fe40007f5e0ff */
[C---:B------:R-:W-:Y:S01]  /*8070*/  IADD3 RZ, P3, R142.reuse, R114, RZ ;  /* 0x000000728eff7210 */ /* 0x040fe20007f7e0ff */
[C---:B0-----:R-:W-:Y:S01]  /*8080*/  IMAD.IADD R132, R142.reuse, 0x1, R25 ;  /* 0x000000018e847824 */ /* 0x041fe200078e0219 */
[----:B------:R4:W3:Y:S01]  /*8090*/  @!P0 LDG.E.U8 R215, desc[UR6][R134.64] ;  /* 0x0000000686d78981 */ /* 0x0008e2000c1e1100 */
[----:B------:R-:W-:Y:S01]  /*80a0*/  IMAD.X R133, R131, 0x1, R152, P1 ;  /* 0x0000000183857824 */ /* 0x000fe200008e0698 */
[----:B------:R-:W-:-:S02]  /*80b0*/  IADD3 RZ, P1, R142, R28, RZ ;  /* 0x0000001c8eff7210 */ /* 0x000fc40007f3e0ff */
[----:B------:R-:W3:Y:S04]  /*80c0*/  @!P0 LDG.E.U8 R216, desc[UR6][R136.64] ;  /* 0x0000000688d88981 */ /* 0x000ee8000c1e1100 */
[----:B------:R0:W3:Y:S01]  /*80d0*/  @!P0 LDG.E.U8 R210, desc[UR6][R132.64] ;  /* 0x0000000684d28981 */ /* 0x0000e2000c1e1100 */
[----:B------:R-:W-:Y:S01]  /*80e0*/  PRMT R220, RZ, 0x7610, R220 ;  /* 0x00007610ffdc7816 */ /* 0x000fe200000000dc */
[C---:B----4-:R-:W-:Y:S01]  /*80f0*/  IMAD.X R135, R131.reuse, 0x1, R7, P2 ;  /* 0x0000000183877824 */ /* 0x050fe200010e0607 */
[----:B------:R-:W-:Y:S01]  /*8100*/  PRMT R222, RZ, 0x7610, R222 ;  /* 0x00007610ffde7816 */ /* 0x000fe200000000de */
[----:B------:R-:W-:Y:S01]  /*8110*/  STL [R1+0x124], R31 ;  /* 0x0001241f01007387 */ /* 0x000fe20000100800 */
[C---:B0-----:R-:W-:Y:S02]  /*8120*/  IMAD.IADD R132, R142.reuse, 0x1, R28 ;  /* 0x000000018e847824 */ /* 0x041fe400078e021c */
[----:B------:R-:W-:Y:S01]  /*8130*/  IMAD.X R133, R131, 0x1, R9, P1 ;  /* 0x0000000183857824 */ /* 0x000fe200008e0609 */
[C---:B------:R-:W-:Y:S01]  /*8140*/  IADD3 RZ, P1, R142.reuse, R31, RZ ;  /* 0x0000001f8eff7210 */ /* 0x040fe20007f3e0ff */
[----:B------:R-:W-:Y:S01]  /*8150*/  STL [R1+0x128], R113 ;  /* 0x0001287101007387 */ /* 0x000fe20000100800 */
[----:B------:R-:W-:Y:S01]  /*8160*/  PRMT R221, RZ, 0x7610, R221 ;  /* 0x00007610ffdd7816 */ /* 0x000fe200000000dd */
[----:B------:R-:W-:-:S02]  /*8170*/  IMAD.IADD R136, R142, 0x1, R114 ;  /* 0x000000018e887824 */ /* 0x000fc400078e0272 */
[----:B------:R0:W4:Y:S01]  /*8180*/  @!P0 LDG.E.U8 R214, desc[UR6][R132.64] ;  /* 0x0000000684d68981 */ /* 0x000122000c1e1100 */
[----:B------:R-:W-:Y:S01]  /*8190*/  IMAD.X R137, R131, 0x1, R6, P3 ;  /* 0x0000000183897824 */ /* 0x000fe200018e0606 */
[C---:B------:R-:W-:Y:S01]  /*81a0*/  IADD3 RZ, P2, R142.reuse, R124, RZ ;  /* 0x0000007c8eff7210 */ /* 0x040fe20007f5e0ff */
[C---:B------:R-:W-:Y:S01]  /*81b0*/  IMAD.IADD R134, R142.reuse, 0x1, R113 ;  /* 0x000000018e867824 */ /* 0x040fe200078e0271 */
[----:B------:R-:W-:Y:S01]  /*81c0*/  STL [R1+0x12c], R114 ;  /* 0x00012c7201007387 */ /* 0x000fe20000100800 */
[----:B------:R-:W-:-:S03]  /*81d0*/  IADD3 RZ, P3, R142, R125, RZ ;  /* 0x0000007d8eff7210 */ /* 0x000fc60007f7e0ff */
[----:B------:R-:W4:Y:S01]  /*81e0*/  LDL R7, [R1+0x5c] ;  /* 0x00005c0001077983 */ /* 0x000f220000100800 */
[C---:B0-----:R-:W-:Y:S02]  /*81f0*/  IMAD.IADD R132, R142.reuse, 0x1, R31 ;  /* 0x000000018e847824 */ /* 0x041fe400078e021f */
[C---:B------:R-:W-:Y:S01]  /*8200*/  IMAD.X R133, R131.reuse, 0x1, R8, P1 ;  /* 0x0000000183857824 */ /* 0x040fe200008e0608 */
[----:B------:R-:W-:Y:S01]  /*8210*/  IADD3 RZ, P1, R142, R115, RZ ;  /* 0x000000738eff7210 */ /* 0x000fe20007f3e0ff */
[----:B------:R-:W4:Y:S04]  /*8220*/  LDL R6, [R1+0x60] ;  /* 0x0000600001067983 */ /* 0x000f280000100800 */
[----:B------:R-:W-:Y:S04]  /*8230*/  STL [R1+0x130], R115 ;  /* 0x0001307301007387 */ /* 0x000fe80000100800 */
[----:B------:R-:W-:Y:S04]  /*8240*/  STL [R1+0x134], R125 ;  /* 0x0001347d01007387 */ /* 0x000fe80000100800 */
[----:B------:R-:W4:Y:S04]  /*8250*/  @!P0 LDG.E.U8 R220, desc[UR6][R132.64] ;  /* 0x0000000684dc8981 */ /* 0x000f28000c1e1100 */
[----:B------:R-:W4:Y:S04]  /*8260*/  @!P0 LDG.E.U8 R222, desc[UR6][R136.64] ;  /* 0x0000000688de8981 */ /* 0x000f28000c1e1100 */
[----:B------:R0:W-:Y:S04]  /*8270*/  STL [R1+0x84], R0 ;  /* 0x0000840001007387 */ /* 0x0001e80000100800 */
[----:B------:R1:W4:Y:S04]  /*8280*/  @!P0 LDG.E.U8 R221, desc[UR6][R134.64] ;  /* 0x0000000686dd8981 */ /* 0x000328000c1e1100 */
[----:B------:R-:W-:Y:S01]  /*8290*/  STL [R1+0x138], R124 ;  /* 0x0001387c01007387 */ /* 0x000fe20000100800 */
[----:B-1----:R-:W-:-:S02]  /*82a0*/  IMAD.X R135, R131, 0x1, R0, P3 ;  /* 0x0000000183877824 */ /* 0x002fc400018e0600 */
[C---:B--2---:R-:W-:Y:S02]  /*82b0*/  IMAD.X R133, R131.reuse, 0x1, R5, P1 ;  /* 0x0000000183857824 */ /* 0x044fe400008e0605 */
[----:B------:R-:W2:Y:S01]  /*82c0*/  LDL R5, [R1+0x54] ;  /* 0x0000540001057983 */ /* 0x000ea20000100800 */
[----:B---3--:R-:W-:-:S03]  /*82d0*/  IMAD.X R137, R131, 0x1, R4, P2 ;  /* 0x0000000183897824 */ /* 0x008fc600010e0604 */
[----:B------:R-:W3:Y:S04]  /*82e0*/  LDL R4, [R1+0x58] ;  /* 0x0000580001047983 */ /* 0x000ee80000100800 */
[----:B0-----:R-:W2:Y:S04]  /*82f0*/  LDL.LU R0, [R1+0x28] ;  /* 0x0000280001007983 */ /* 0x001ea80000300800 */
[----:B------:R-:W-:Y:S04]  /*8300*/  STL [R1+0x13c], R128 ;  /* 0x00013c8001007387 */ /* 0x000fe80000100800 */
[----:B------:R-:W-:Y:S04]  /*8310*/  STL [R1+0x140], R129 ;  /* 0x0001408101007387 */ /* 0x000fe80000100800 */
[----:B------:R-:W3:Y:S01]  /*8320*/  LDL.LU R29, [R1] ;  /* 0x00000000011d7983 */ /* 0x000ee20000300800 */
[----:B------:R-:W-:Y:S01]  /*8330*/  PRMT R224, RZ, 0x7610, R224 ;  /* 0x00007610ffe07816 */ /* 0x000fe200000000e0 */
[C---:B------:R-:W-:Y:S01]  /*8340*/  IMAD.IADD R136, R142.reuse, 0x1, R124 ;  /* 0x000000018e887824 */ /* 0x040fe200078e027c */
[----:B------:R-:W-:Y:S01]  /*8350*/  PRMT R225, RZ, 0x7610, R225 ;  /* 0x00007610ffe17816 */ /* 0x000fe200000000e1 */
[----:B------:R-:W-:-:S03]  /*8360*/  IMAD.IADD R134, R142, 0x1, R125 ;  /* 0x000000018e867824 */ /* 0x000fc600078e027d */
[----:B------:R-:W3:Y:S04]  /*8370*/  @!P0 LDG.E.U8 R224, desc[UR6][R136.64] ;  /* 0x0000000688e08981 */ /* 0x000ee8000c1e1100 */
[----:B------:R-:W3:Y:S01]  /*8380*/  @!P0 LDG.E.U8 R225, desc[UR6][R134.64] ;  /* 0x0000000686e18981 */ /* 0x000ee2000c1e1100 */
[----:B------:R-:W-:Y:S01]  /*8390*/  PRMT R226, RZ, 0x7610, R226 ;  /* 0x00007610ffe27816 */ /* 0x000fe200000000e2 */
[C---:B------:R-:W-:Y:S01]  /*83a0*/  IMAD.IADD R132, R142.reuse, 0x1, R115 ;  /* 0x000000018e847824 */ /* 0x040fe200078e0273 */
[C---:B------:R-:W-:Y:S02]  /*83b0*/  IADD3 RZ, P1, R142.reuse, R128, RZ ;  /* 0x000000808eff7210 */ /* 0x040fe40007f3e0ff */
[----:B------:R-:W-:Y:S02]  /*83c0*/  IADD3 RZ, P3, R142, UR58, RZ ;  /* 0x0000003a8eff7c10 */ /* 0x000fe4000ff7e0ff */
[----:B------:R0:W3:Y:S01]  /*83d0*/  @!P0 LDG.E.U8 R226, desc[UR6][R132.64] ;  /* 0x0000000684e28981 */ /* 0x0000e2000c1e1100 */
[----:B------:R-:W-:-:S03]  /*83e0*/  PRMT R234, RZ, 0x7610, R234 ;  /* 0x00007610ffea7816 */ /* 0x000fc600000000ea */
[----:B------:R-:W-:Y:S01]  /*83f0*/  STL [R1+0x144], R112 ;  /* 0x0001447001007387 */ /* 0x000fe20000100800 */
[----:B0-----:R-:W-:Y:S01]  /*8400*/  VIADD R132, R142, UR58 ;  /* 0x0000003a8e847c36 */ /* 0x001fe20008000000 */
[----:B------:R-:W-:-:S05]  /*8410*/  IADD3.X R133, R131, UR32, RZ, P3, !PT ;  /* 0x0000002083857c10 */ /* 0x000fca0009ffe4ff */
[----:B------:R0:W3:Y:S01]  /*8420*/  @!P0 LDG.E.U8 R234, desc[UR6][R132.64] ;  /* 0x0000000684ea8981 */ /* 0x0000e2000c1e1100 */
[C---:B------:R-:W-:Y:S01]  /*8430*/  IADD3 RZ, P2, R142.reuse, R129, RZ ;  /* 0x000000818eff7210 */ /* 0x040fe20007f5e0ff */
[C---:B------:R-:W-:Y:S01]  /*8440*/  IMAD.IADD R134, R142.reuse, 0x1, R128 ;  /* 0x000000018e867824 */ /* 0x040fe200078e0280 */
[----:B------:R-:W-:Y:S01]  /*8450*/  PRMT R232, RZ, 0x7610, R232 ;  /* 0x00007610ffe87816 */ /* 0x000fe200000000e8 */
[C---:B------:R-:W-:Y:S01]  /*8460*/  IMAD.IADD R136, R142.reuse, 0x1, R129 ;  /* 0x000000018e887824 */ /* 0x040fe200078e0281 */
[----:B------:R-:W-:Y:S02]  /*8470*/  PRMT R233, RZ, 0x7610, R233 ;  /* 0x00007610ffe97816 */ /* 0x000fe400000000e9 */
[C---:B------:R-:W-:Y:S02]  /*8480*/  IADD3 RZ, P3, R142.reuse, R127, RZ ;  /* 0x0000007f8eff7210 */ /* 0x040fe40007f7e0ff */
[----:B------:R-:W-:Y:S01]  /*8490*/  PRMT R236, RZ, 0x7610, R236 ;  /* 0x00007610ffec7816 */ /* 0x000fe200000000ec */
[----:B0-----:R-:W-:Y:S01]  /*84a0*/  IMAD.IADD R132, R142, 0x1, R112 ;  /* 0x000000018e847824 */ /* 0x001fe200078e0270 */
[----:B------:R-:W-:-:S02]  /*84b0*/  PRMT R237, RZ, 0x7610, R237 ;  /* 0x00007610ffed7816 */ /* 0x000fc400000000ed */
[----:B------:R-:W-:Y:S01]  /*84c0*/  PRMT R238, RZ, 0x7610, R238 ;  /* 0x00007610ffee7816 */ /* 0x000fe200000000ee */
[----:B----4-:R-:W-:Y:S01]  /*84d0*/  IMAD.X R135, R131, 0x1, R7, P1 ;  /* 0x0000000183877824 */ /* 0x010fe200008e0607 */
[----:B------:R-:W-:-:S04]  /*84e0*/  IADD3 RZ, P1, R142, R112, RZ ;  /* 0x000000708eff7210 */ /* 0x000fc80007f3e0ff */
[----:B------:R0:W4:Y:S01]  /*84f0*/  @!P0 LDG.E.U8 R232, desc[UR6][R134.64] ;  /* 0x0000000686e88981 */ /* 0x000122000c1e1100 */
[----:B------:R-:W-:Y:S01]  /*8500*/  IMAD.X R137, R131, 0x1, R6, P2 ;  /* 0x0000000183897824 */ /* 0x000fe200010e0606 */
[----:B------:R-:W-:-:S04]  /*8510*/  IADD3 RZ, P2, R142, R126, RZ ;  /* 0x0000007e8eff7210 */ /* 0x000fc80007f5e0ff */
[----:B------:R1:W4:Y:S01]  /*8520*/  @!P0 LDG.E.U8 R233, desc[UR6][R136.64] ;  /* 0x0000000688e98981 */ /* 0x000322000c1e1100 */
[C---:B0-----:R-:W-:Y:S02]  /*8530*/  IMAD.IADD R134, R142.reuse, 0x1, R126 ;  /* 0x000000018e867824 */ /* 0x041fe400078e027e */
[C---:B-1----:R-:W-:Y:S01]  /*8540*/  IMAD.IADD R136, R142.reuse, 0x1, R127 ;  /* 0x000000018e887824 */ /* 0x042fe200078e027f */
[----:B------:R-:W-:Y:S02]  /*8550*/  PRMT R242, RZ, 0x7610, R242 ;  /* 0x00007610fff27816 */ /* 0x000fe400000000f2 */
[----:B------:R-:W-:Y:S02]  /*8560*/  PRMT R241, RZ, 0x7610, R241 ;  /* 0x00007610fff17816 */ /* 0x000fe400000000f1 */
[----:B------:R-:W-:Y:S01]  /*8570*/  PRMT R243, RZ, 0x7610, R243 ;  /* 0x00007610fff37816 */ /* 0x000fe200000000f3 */
[C---:B--2---:R-:W-:Y:S01]  /*8580*/  IMAD.X R133, R131.reuse, 0x1, R0, P1 ;  /* 0x0000000183857824 */ /* 0x044fe200008e0600 */
[----:B------:R0:W-:Y:S01]  /*8590*/  STL [R1+0x148], R0 ;  /* 0x0001480001007387 */ /* 0x0001e20000100800 */
[C---:B------:R-:W-:Y:S01]  /*85a0*/  IMAD.X R135, R131.reuse, 0x1, R5, P2 ;  /* 0x0000000183877824 */ /* 0x040fe200010e0605 */
[C---:B------:R-:W-:Y:S01]  /*85b0*/  IADD3 RZ, P1, R142.reuse, R3, RZ ;  /* 0x000000038eff7210 */ /* 0x040fe20007f3e0ff */
[----:B---3--:R-:W-:Y:S01]  /*85c0*/  IMAD.X R137, R131, 0x1, R4, P3 ;  /* 0x0000000183897824 */ /* 0x008fe200018e0604 */
[----:B------:R1:W2:Y:S01]  /*85d0*/  @!P0 LDG.E.U8 R236, desc[UR6][R132.64] ;  /* 0x0000000684ec8981 */ /* 0x0002a2000c1e1100 */
[----:B0-----:R-:W0:Y:S01]  /*85e0*/  S2R R0, SR_TID.X ;  /* 0x0000000000007919 */ /* 0x001e220000002100 */
[----:B------:R-:W-:-:S02]  /*85f0*/  IADD3 RZ, P3, R142, R22, RZ ;  /* 0x000000168eff7210 */ /* 0x000fc40007f7e0ff */
[C---:B------:R-:W-:Y:S01]  /*8600*/  IADD3 RZ, P2, R142.reuse, R14, RZ ;  /* 0x0000000e8eff7210 */ /* 0x040fe20007f5e0ff */
[----:B------:R3:W2:Y:S02]  /*8610*/  @!P0 LDG.E.U8 R237, desc[UR6][R134.64] ;  /* 0x0000000686ed8981 */ /* 0x0006a4000c1e1100 */
[C---:B-1----:R-:W-:Y:S02]  /*8620*/  IMAD.X R133, R131.reuse, 0x1, R29, P3 ;  /* 0x0000000183857824 */ /* 0x042fe400018e061d */
[----:B------:R1:W2:Y:S01]  /*8630*/  @!P0 LDG.E.U8 R238, desc[UR6][R136.64] ;  /* 0x0000000688ee8981 */ /* 0x0002a2000c1e1100 */
[----:B------:R-:W-:Y:S02]  /*8640*/  IMAD.IADD R132, R142, 0x1, R22 ;  /* 0x000000018e847824 */ /* 0x000fe400078e0216 */
[C---:B---3--:R-:W-:Y:S01]  /*8650*/  IMAD.X R135, R131.reuse, 0x1, R150, P2 ;  /* 0x0000000183877824 */ /* 0x048fe200010e0696 */
[----:B------:R-:W-:Y:S01]  /*8660*/  STL [R1+0x14c], R126 ;  /* 0x00014c7e01007387 */ /* 0x000fe20000100800 */
[----:B-1----:R-:W-:-:S02]  /*8670*/  IMAD.X R137, R131, 0x1, R130, P1 ;  /* 0x0000000183897824 */ /* 0x002fc400008e0682 */
[C---:B------:R-:W-:Y:S02]  /*8680*/  IMAD.IADD R134, R142.reuse, 0x1, R14 ;  /* 0x000000018e867824 */ /* 0x040fe400078e020e */
[----:B------:R-:W-:Y:S01]  /*8690*/  IMAD.IADD R136, R142, 0x1, R3 ;  /* 0x000000018e887824 */ /* 0x000fe200078e0203 */
[----:B------:R-:W-:Y:S04]  /*86a0*/  STL [R1+0x150], R127 ;  /* 0x0001507f01007387 */ /* 0x000fe80000100800 */
[----:B------:R-:W3:Y:S01]  /*86b0*/  @!P0 LDG.E.U8 R243, desc[UR6][R132.64] ;  /* 0x0000000684f38981 */ /* 0x000ee2000c1e1100 */
[----:B0-----:R-:W-:-:S03]  /*86c0*/  LOP3.LUT R131, R0, 0x3, RZ, 0xc0, !PT ;  /* 0x0000000300837812 */ /* 0x001fc600078ec0ff */
[----:B------:R-:W3:Y:S01]  /*86d0*/  @!P0 LDG.E.U8 R241, desc[UR6][R134.64] ;  /* 0x0000000686f18981 */ /* 0x000ee2000c1e1100 */
[----:B------:R-:W-:Y:S01]  /*86e0*/  SHF.R.U32.HI R151, RZ, 0x2, R0 ;  /* 0x00000002ff977819 */ /* 0x000fe20000011600 */
[----:B------:R-:W-:-:S03]  /*86f0*/  IMAD R142, R131, 0x110, RZ ;  /* 0x00000110838e7824 */ /* 0x000fc600078e02ff */
[----:B------:R-:W-:Y:S01]  /*8700*/  SGXT.U32 R131, R151, 0x3 ;  /* 0x000000039783781a */ /* 0x000fe20000000000 */
[----:B------:R-:W-:Y:S03]  /*8710*/  STL [R1+0x154], R22 ;  /* 0x0001541601007387 */ /* 0x000fe60000100800 */
[----:B------:R-:W-:Y:S01]  /*8720*/  LOP3.LUT R131, R142, R131, RZ, 0xfc, !PT ;  /* 0x000000838e837212 */ /* 0x000fe200078efcff */
[----:B------:R-:W-:Y:S04]  /*8730*/  STL [R1+0x158], R29 ;  /* 0x0001581d01007387 */ /* 0x000fe80000100800 */
[----:B------:R-:W-:Y:S04]  /*8740*/  STL [R1+0x15c], R14 ;  /* 0x00015c0e01007387 */ /* 0x000fe80000100800 */
[----:B------:R-:W-:Y:S04]  /*8750*/  STL [R1+0x160], R150 ;  /* 0x0001609601007387 */ /* 0x000fe80000100800 */
[----:B------:R-:W-:Y:S04]  /*8760*/  STL [R1+0x164], R3 ;  /* 0x0001640301007387 */ /* 0x000fe80000100800 */
[----:B------:R-:W0:Y:S04]  /*8770*/  LDS.U8 R3, [R131+UR9+0x800] ;  /* 0x0008000983037984 */ /* 0x000e280008000000 */
[----:B------:R-:W1:Y:S04]  /*8780*/  LDS.U8 R240, [R131+UR9+0x888] ;  /* 0x0008880983f07984 */ /* 0x000e680008000000 */
[----:B------:R-:W4:Y:S04]  /*8790*/  LDS.U8 R0, [R131+UR9+0x840] ;  /* 0x0008400983007984 */ /* 0x000f280008000000 */
[----:B------:R2:W3:Y:S04]  /*87a0*/  @!P0 LDG.E.U8 R242, desc[UR6][R136.64] ;  /* 0x0000000688f28981 */ /* 0x0004e8000c1e1100 */
[----:B------:R-:W-:Y:S04]  /*87b0*/  STL [R1+0x168], R130 ;  /* 0x0001688201007387 */ /* 0x000fe80000100800 */
[----:B------:R-:W4:Y:S04]  /*87c0*/  LDS.U8 R21, [R131+UR9+0x8c8] ;  /* 0x0008c80983157984 */ /* 0x000f280008000000 */
[----:B------:R-:W-:Y:S01]  /*87d0*/  LDS.U8 R239, [R131+UR9+0x880] ;  /* 0x0008800983ef7984 */ /* 0x000fe20008000000 */
[----:B------:R-:W-:-:S02]  /*87e0*/  LOP3.LUT R151, R131, 0x10, RZ, 0x3c, !PT ;  /* 0x0000001083977812 */ /* 0x000fc400078e3cff */
[C---:B------:R-:W-:Y:S01]  /*87f0*/  LOP3.LUT R174, R131.reuse, 0x20, RZ, 0x3c, !PT ;  /* 0x0000002083ae7812 */ /* 0x040fe200078e3cff */
[----:B------:R-:W-:Y:S01]  /*8800*/  LDS.U8 R248, [R131+UR9] ;  /* 0x0000000983f87984 */ /* 0x000fe20008000000 */
[----:B------:R-:W-:-:S03]  /*8810*/  LOP3.LUT R244, R131, 0x30, RZ, 0x3c, !PT ;  /* 0x0000003083f47812 */ /* 0x000fc600078e3cff */
[----:B------:R-:W-:Y:S04]  /*8820*/  LDS.U8 R252, [R131+UR9+0x40] ;  /* 0x0000400983fc7984 */ /* 0x000fe80008000000 */
[----:B------:R-:W-:Y:S04]  /*8830*/  LDS.U8 R164, [R131+UR9+0x88] ;  /* 0x0000880983a47984 */ /* 0x000fe80008000000 */
[----:B0-----:R-:W-:Y:S04]  /*8840*/  STL [R1+0x4c], R3 ;  /* 0x00004c0301007387 */ /* 0x001fe80000100800 */
[----:B-1----:R-:W-:Y:S04]  /*8850*/  STL [R1+0x16c], R240 ;  /* 0x00016cf001007387 */ /* 0x002fe80000100800 */
[----:B------:R-:W0:Y:S04]  /*8860*/  LDS.U8 R3, [R131+UR9+0x808] ;  /* 0x0008080983037984 */ /* 0x000e280008000000 */
[----:B----4-:R-:W-:Y:S04]  /*8870*/  STL [R1+0x48], R0 ;  /* 0x0000480001007387 */ /* 0x010fe80000100800 */
[----:B------:R-:W1:Y:S04]  /*8880*/  LDS.U8 R0, [R131+UR9+0x848] ;  /* 0x0008480983007984 */ /* 0x000e680008000000 */
[----:B------:R-:W-:Y:S04]  /*8890*/  STL [R1+0x170], R21 ;  /* 0x0001701501007387 */ /* 0x000fe80000100800 */
[----:B------:R-:W-:Y:S04]  /*88a0*/  LDS.U8 R165, [R131+UR9+0xc8] ;  /* 0x0000c80983a57984 */ /* 0x000fe80008000000 */
[----:B------:R-:W-:Y:S04]  /*88b0*/  LDS.U8 R247, [R131+UR9+0x8] ;  /* 0x0000080983f77984 */ /* 0x000fe80008000000 */
[----:B------:R-:W-:Y:S04]  /*88c0*/  LDS.U8 R251, [R131+UR9+0x48] ;  /* 0x0000480983fb7984 */ /* 0x000fe80008000000 */
[----:B------:R-:W-:Y:S04]  /*88d0*/  LDS.U8 R166, [R131+UR9+0x80] ;  /* 0x0000800983a67984 */ /* 0x000fe80008000000 */
[----:B------:R-:W-:Y:S04]  /*88e0*/  LDS.U8 R167, [R131+UR9+0xc0] ;  /* 0x0000c00983a77984 */ /* 0x000fe80008000000 */
[----:B------:R-:W-:Y:S04]  /*88f0*/  LDS.U8 R245, [R131+UR9+0x400] ;  /* 0x0004000983f57984 */ /* 0x000fe80008000000 */
[----:B0-----:R-:W-:Y:S04]  /*8900*/  STL [R1+0x44], R3 ;  /* 0x0000440301007387 */ /* 0x001fe80000100800 */
[----:B------:R-:W-:Y:S04]  /*8910*/  STL [R1+0x174], R239 ;  /* 0x000174ef01007387 */ /* 0x000fe80000100800 */
[----:B-1----:R-:W-:Y:S04]  /*8920*/  STL [R1+0x40], R0 ;  /* 0x0000400001007387 */ /* 0x002fe80000100800 */
[----:B------:R-:W0:Y:S04]  /*8930*/  LDS.U8 R0, [R131+UR9+0xc00] ;  /* 0x000c000983007984 */ /* 0x000e280008000000 */
[----:B------:R-:W1:Y:S04]  /*8940*/  LDS.U8 R250, [R131+UR9+0x440] ;  /* 0x0004400983fa7984 */ /* 0x000e680008000000 */
[----:B------:R-:W-:Y:S04]  /*8950*/  LDS.U8 R154, [R131+UR9+0x488] ;  /* 0x00048809839a7984 */ /* 0x000fe80008000000 */
[----:B------:R-:W-:Y:S04]  /*8960*/  LDS.U8 R155, [R131+UR9+0x4c8] ;  /* 0x0004c809839b7984 */ /* 0x000fe80008000000 */
[----:B------:R-:W-:Y:S04]  /*8970*/  LDS.U8 R246, [R131+UR9+0x408] ;  /* 0x0004080983f67984 */ /* 0x000fe80008000000 */
[----:B------:R-:W4:Y:S04]  /*8980*/  LDS.U8 R249, [R131+UR9+0x448] ;  /* 0x0004480983f97984 */ /* 0x000f280008000000 */
[----:B------:R-:W-:Y:S04]  /*8990*/  LDS.U8 R156, [R131+UR9+0x480] ;  /* 0x00048009839c7984 */ /* 0x000fe80008000000 */
[----:B------:R-:W-:Y:S04]  /*89a0*/  LDS.U8 R157, [R131+UR9+0x4c0] ;  /* 0x0004c009839d7984 */ /* 0x000fe80008000000 */
[----:B------:R-:W-:Y:S04]  /*89b0*/  LDS.U8 R20, [R131+UR9+0x8c0] ;  /* 0x0008c00983147984 */ /* 0x000fe80008000000 */
[----:B------:R-:W-:Y:S04]  /*89c0*/  LDS.U8 R21, [R131+UR9+0xc40] ;  /* 0x000c400983157984 */ /* 0x000fe80008000000 */
[----:B------:R-:W-:Y:S04]  /*89d0*/  LDS.U8 R235, [R131+UR9+0xc88] ;  /* 0x000c880983eb7984 */ /* 0x000fe80008000000 */
[----:B0-----:R-:W-:Y:S04]  /*89e0*/  STL [R1+0x50], R0 ;  /* 0x0000500001007387 */ /* 0x001fe80000100800 */
[----:B------:R-:W-:Y:S04]  /*89f0*/  LDS.U8 R19, [R131+UR9+0xcc8] ;  /* 0x000cc80983137984 */ /* 0x000fe80008000000 */
[----:B------:R-:W-:Y:S04]  /*8a00*/  LDS.U8 R240, [R131+UR9+0xc08] ;  /* 0x000c080983f07984 */ /* 0x000fe80008000000 */
[----:B------:R-:W-:Y:S04]  /*8a10*/  LDS.U8 R130, [R131+UR9+0xc48] ;  /* 0x000c480983827984 */ /* 0x000fe80008000000 */
[----:B------:R-:W-:Y:S04]  /*8a20*/  LDS.U8 R231, [R131+UR9+0xc80] ;  /* 0x000c800983e77984 */ /* 0x000fe80008000000 */
[----:B------:R-:W-:Y:S04]  /*8a30*/  LDS.U8 R18, [R131+UR9+0xcc0] ;  /* 0x000cc00983127984 */ /* 0x000fe80008000000 */
[----:B------:R-:W-:Y:S04]  /*8a40*/  LDS.U8 R227, [R151+UR9] ;  /* 0x0000000997e37984 */ /* 0x000fe80008000000 */
[----:B------:R-:W0:Y:S04]  /*8a50*/  LDS.U8 R228, [R151+UR9+0x40] ;  /* 0x0000400997e47984 */ /* 0x000e280008000000 */
[----:B------:R-:W-:Y:S04]  /*8a60*/  LDS.U8 R158, [R151+UR9+0x88] ;  /* 0x00008809979e7984 */ /* 0x000fe80008000000 */
[----:B------:R-:W-:Y:S04]  /*8a70*/  LDS.U8 R159, [R151+UR9+0xc8] ;  /* 0x0000c809979f7984 */ /* 0x000fe80008000000 */
[----:B------:R-:W-:Y:S04]  /*8a80*/  LDS.U8 R229, [R151+UR9+0x8] ;  /* 0x0000080997e57984 */ /* 0x000fe80008000000 */
[----:B------:R-:W0:Y:S04]  /*8a90*/  LDS.U8 R230, [R151+UR9+0x48] ;  /* 0x0000480997e67984 */ /* 0x000e280008000000 */
[----:B------:R-:W-:Y:S04]  /*8aa0*/  LDS.U8 R160, [R151+UR9+0x80] ;  /* 0x0000800997a07984 */ /* 0x000fe80008000000 */
        /* <DEDUP_REMOVED lines=25> */
[----:B------:R-:W-:Y:S04]  /*8c40*/  LDS.U8 R176, [R174+UR9] ;  /* 0x00000009aeb07984 */ /* 0x000fe80008000000 */
[----:B------:R-:W-:Y:S04]  /*8c50*/  LDS.U8 R177, [R174+UR9+0x40] ;  /* 0x00004009aeb17984 */ /* 0x000fe80008000000 */
[----:B--2---:R-:W-:Y:S04]  /*8c60*/  LDS.U8 R137, [R174+UR9+0x88] ;  /* 0x00008809ae897984 */ /* 0x004fe80008000000 */
        /* <DEDUP_REMOVED lines=60> */
[----:B------:R-:W-:Y:S01]  /*9030*/  LDS.U8 R244, [R244+UR9+0xcc0] ;  /* 0x000cc009f4f47984 */ /* 0x000fe20008000000 */
[----:B------:R-:W-:Y:S06]  /*9040*/  BAR.SYNC.DEFER_BLOCKING 0x0 ;  /* 0x0000000000007b1d */ /* 0x000fec0000010000 */
[----:B------:R2:W-:Y:S04]  /*9050*/  STS.U8 [R2+UR9+0xc00], R202 ;  /* 0x000c00ca02007988 */ /* 0x0005e80008000009 */
[----:B------:R1:W-:Y:S04]  /*9060*/  STS.U8 [R2+UR9+0xa40], R214 ;  /* 0x000a40d602007988 */ /* 0x0003e80008000009 */
[----:B------:R4:W-:Y:S04]  /*9070*/  STS.U8 [R2+UR9+0xa00], R215 ;  /* 0x000a00d702007988 */ /* 0x0009e80008000009 */
[----:B--2---:R-:W2:Y:S04]  /*9080*/  LDL.LU R202, [R1+0x4c] ;  /* 0x00004c0001ca7983 */ /* 0x004ea80000300800 */
[----:B-1----:R-:W2:Y:S04]  /*9090*/  LDL.LU R214, [R1+0x48] ;  /* 0x0000480001d67983 */ /* 0x002ea80000300800 */
[----:B------:R1:W-:Y:S04]  /*90a0*/  STS.U8 [R2+UR9+0x840], R224 ;  /* 0x000840e002007988 */ /* 0x0003e80008000009 */
[----:B----4-:R-:W4:Y:S04]  /*90b0*/  LDL.LU R215, [R1+0x44] ;  /* 0x0000440001d77983 */ /* 0x010f280000300800 */
[----:B------:R0:W-:Y:S04]  /*90c0*/  STS.U8 [R2+UR9+0x800], R225 ;  /* 0x000800e102007988 */ /* 0x0001e80008000009 */
[----:B-1----:R-:W4:Y:S04]  /*90d0*/  LDL.LU R224, [R1+0x40] ;  /* 0x0000400001e07983 */ /* 0x002f280000300800 */
[----:B0-----:R-:W2:Y:S04]  /*90e0*/  LDL.LU R225, [R1+0x50] ;  /* 0x0000500001e17983 */ /* 0x001ea80000300800 */
[----:B------:R0:W-:Y:S02]  /*90f0*/  STS.U8 [R2+UR9], R38 ;  /* 0x0000002602007988 */ /* 0x0001e40008000009 */
[----:B0-----:R-:W0:Y:S02]  /*9100*/  S2R R38, SR_TID.X ;  /* 0x0000000000267919 */ /* 0x001e240000002100 */
        /* <DEDUP_REMOVED lines=8> */
[----:B------:R1:W-:Y:S04]  /*9190*/  STS.U8 [R2+UR9+0xe00], R33 ;  /* 0x000e002102007988 */ /* 0x0003e80008000009 */
[----:B------:R-:W-:Y:S04]  /*91a0*/  STS.U8 [R2+UR9+0xe40], R40 ;  /* 0x000e402802007988 */ /* 0x000fe80008000009 */
[----:B------:R-:W-:Y:S01]  /*91b0*/  STS.U8 [R195+UR9+0x80], R46 ;  /* 0x0000802ec3007988 */ /* 0x000fe20008000009 */
[----:B0-----:R-:W-:-:S03]  /*91c0*/  IMAD.SHL.U32 R32, R38, 0x40, RZ ;  /* 0x0000004026207824 */ /* 0x001fc600078e00ff */
        /* <DEDUP_REMOVED lines=42> */
[----:B---3--:R-:W-:Y:S04]  /*9470*/  STS.U8 [R118+UR9+0xbc0], R243 ;  /* 0x000bc0f376007988 */ /* 0x008fe80008000009 */
[----:B------:R-:W-:Y:S04]  /*9480*/  STS.U8 [R118+UR9+0xd80], R120 ;  /* 0x000d807876007988 */ /* 0x000fe80008000009 */
[----:B------:R-:W-:Y:S04]  /*9490*/  STS.U8 [R118+UR9+0xdc0], R241 ;  /* 0x000dc0f176007988 */ /* 0x000fe80008000009 */
[----:B------:R-:W-:Y:S04]  /*94a0*/  STS.U8 [R118+UR9+0xf80], R119 ;  /* 0x000f807776007988 */ /* 0x000fe80008000009 */
[----:B------:R3:W-:Y:S01]  /*94b0*/  STS.U8 [R118+UR9+0xfc0], R242 ;  /* 0x000fc0f276007988 */ /* 0x0007e20008000009 */
[----:B-1----:R-:W-:Y:S01]  /*94c0*/  IMAD.SHL.U32 R33, R38, 0x8, RZ ;  /* 0x0000000826217824 */ /* 0x002fe200078e00ff */
[----:B------:R-:W-:Y:S01]  /*94d0*/  LOP3.LUT R32, R32, 0x1c0, RZ, 0xc0, !PT ;  /* 0x000001c020207812 */ /* 0x000fe200078ec0ff */
[----:B------:R-:W-:-:S03]  /*94e0*/  IMAD.SHL.U32 R34, R38, 0x2, RZ ;  /* 0x0000000226227824 */ /* 0x000fc600078e00ff */
[----:B------:R-:W-:Y:S01]  /*94f0*/  LOP3.LUT R32, R32, 0x30, R33, 0xf8, !PT ;  /* 0x0000003020207812 */ /* 0x000fe200078ef821 */
[----:B------:R-:W-:-:S03]  /*9500*/  IMAD.SHL.U32 R33, R38, 0x10, RZ ;  /* 0x0000001026217824 */ /* 0x000fc600078e00ff */
[----:B------:R-:W-:Y:S02]  /*9510*/  LOP3.LUT R32, R32, 0x30, R34, 0x78, !PT ;  /* 0x0000003020207812 */ /* 0x000fe400078e7822 */
[----:B------:R-:W-:-:S04]  /*9520*/  LOP3.LUT R33, R33, 0x200, RZ, 0xc0, !PT ;  /* 0x0000020021217812 */ /* 0x000fc800078ec0ff */
[----:B------:R-:W-:Y:S01]  /*9530*/  IADD3 R32, R32, UR9, R33 ;  /* 0x0000000920207c10 */ /* 0x000fe2000fffe021 */
[----:B------:R-:W-:Y:S06]  /*9540*/  BAR.SYNC.DEFER_BLOCKING 0x0 ;  /* 0x0000000000007b1d */ /* 0x000fec0000010000 */
[----:B------:R-:W1:Y:S04]  /*9550*/  LDSM.16.M88.4 R40, [R32] ;  /* 0x000000002028783b */ /* 0x000e680000000200 */
[----:B------:R-:W4:Y:S04]  /*9560*/  LDSM.16.M88.4 R36, [R32+0x400] ;  /* 0x000400002024783b */ /* 0x000f280000000200 */
[----:B------:R-:W2:Y:S04]  /*9570*/  LDSM.16.M88.4 R44, [R32+0x800] ;  /* 0x00080000202c783b */ /* 0x000ea80000000200 */
[----:B------:R-:W2:Y:S01]  /*9580*/  LDSM.16.M88.4 R32, [R32+0xc00] ;  /* 0x000c00002020783b */ /* 0x000ea20000000200 */
[----:B0-----:R-:W-:-:S02]  /*9590*/  IMAD R116, R252, 0x100, R248 ;  /* 0x00000100fc747824 */ /* 0x001fc400078e02f8 */
[----:B------:R-:W-:Y:S02]  /*95a0*/  IMAD R117, R251, 0x100, R247 ;  /* 0x00000100fb757824 */ /* 0x000fe400078e02f7 */
[----:B---3--:R-:W-:Y:S02]  /*95b0*/  IMAD R118, R250, 0x100, R245 ;  /* 0x00000100fa767824 */ /* 0x008fe400078e02f5 */
[----:B------:R-:W-:Y:S01]  /*95c0*/  IMAD R119, R249, 0x100, R246 ;  /* 0x00000100f9777824 */ /* 0x000fe200078e02f6 */
[----:B------:R-:W-:Y:S02]  /*95d0*/  F2FP.F16.E5M2.UNPACK_B R116, R116 ;  /* 0x00000074ff74723e */ /* 0x000fe400020004ff */
[----:B------:R-:W-:Y:S02]  /*95e0*/  F2FP.F16.E5M2.UNPACK_B R117, R117 ;  /* 0x00000075ff75723e */ /* 0x000fe400020004ff */
[----:B------:R-:W-:Y:S02]  /*95f0*/  F2FP.F16.E5M2.UNPACK_B R118, R118 ;  /* 0x00000076ff76723e */ /* 0x000fe400020004ff */
[----:B------:R-:W-:Y:S01]  /*9600*/  F2FP.F16.E5M2.UNPACK_B R119, R119 ;  /* 0x00000077ff77723e */ /* 0x000fe200020004ff */
[----:B------:R-:W-:-:S02]  /*9610*/  IMAD R227, R228, 0x100, R227 ;  /* 0x00000100e4e37824 */ /* 0x000fc400078e02e3 */
[----:B------:R-:W-:Y:S01]  /*9620*/  IMAD R229, R230, 0x100, R229 ;  /* 0x00000100e6e57824 */ /* 0x000fe200078e02e5 */
[----:B-1----:R-:W-:Y:S02]  /*9630*/  F2FP.F16.E5M2.UNPACK_B R120, R40 ;  /* 0x00000028ff78723e */ /* 0x002fe400020004ff */
[----:B------:R-:W-:Y:S02]  /*9640*/  F2FP.F16.E5M2.UNPACK_B R121, R41 ;  /* 0x00000029ff79723e */ /* 0x000fe400020004ff */
[----:B----4-:R-:W-:Y:S02]  /*9650*/  F2FP.F16.E5M2.UNPACK_B R122, R36 ;  /* 0x00000024ff7a723e */ /* 0x010fe400020004ff */
[----:B------:R-:W-:Y:S02]  /*9660*/  F2FP.F16.E5M2.UNPACK_B R123, R37 ;  /* 0x00000025ff7b723e */ /* 0x000fe400020004ff */
[----:B--2---:R-:W-:Y:S02]  /*9670*/  F2FP.F16.E5M2.UNPACK_B R140, R44 ;  /* 0x0000002cff8c723e */ /* 0x004fe400020004ff */
[----:B------:R-:W-:-:S02]  /*9680*/  F2FP.F16.E5M2.UNPACK_B R141, R45 ;  /* 0x0000002dff8d723e */ /* 0x000fc400020004ff */
[----:B------:R-:W-:Y:S02]  /*9690*/  F2FP.F16.E5M2.UNPACK_B R138, R32 ;  /* 0x00000020ff8a723e */ /* 0x000fe400020004ff */
[----:B------:R-:W-:Y:S01]  /*96a0*/  F2FP.F16.E5M2.UNPACK_B R139, R33 ;  /* 0x00000021ff8b723e */ /* 0x000fe200020004ff */
[C---:B------:R-:W-:Y:S06]  /*96b0*/  HMMA.16816.F32 R56, R116.reuse, R120, R56 ;  /* 0x000000787438723c */ /* 0x040fec0000001838 */
[C---:B------:R-:W-:Y:S06]  /*96c0*/  HMMA.16816.F32 R108, R116.reuse, R122, R108 ;  /* 0x0000007a746c723c */ /* 0x040fec000000186c */
[C---:B------:R-:W-:Y:S06]  /*96d0*/  HMMA.16816.F32 R104, R116.reuse, R140, R104 ;  /* 0x0000008c7468723c */ /* 0x040fec0000001868 */
[----:B------:R-:W-:Y:S07]  /*96e0*/  HMMA.16816.F32 R100, R116, R138, R100 ;  /* 0x0000008a7464723c */ /* 0x000fee0000001864 */
[----:B------:R-:W-:-:S02]  /*96f0*/  IMAD R118, R205, 0x100, R204 ;  /* 0x00000100cd767824 */ /* 0x000fc400078e02cc */
[----:B------:R-:W-:Y:S01]  /*9700*/  IMAD R119, R207, 0x100, R206 ;  /* 0x00000100cf777824 */ /* 0x000fe200078e02ce */
[----:B------:R-:W-:Y:S02]  /*9710*/  F2FP.F16.E5M2.UNPACK_B R116, R227 ;  /* 0x000000e3ff74723e */ /* 0x000fe400020004ff */
[----:B------:R-:W-:Y:S02]  /*9720*/  F2FP.F16.E5M2.UNPACK_B R117, R229 ;  /* 0x000000e5ff75723e */ /* 0x000fe400020004ff */
[----:B------:R-:W-:Y:S02]  /*9730*/  F2FP.F16.E5M2.UNPACK_B R118, R118 ;  /* 0x00000076ff76723e */ /* 0x000fe400020004ff */
[----:B------:R-:W-:-:S07]  /*9740*/  F2FP.F16.E5M2.UNPACK_B R119, R119 ;  /* 0x00000077ff77723e */ /* 0x000fce00020004ff */
[C---:B------:R-:W-:Y:S06]  /*9750*/  HMMA.16816.F32 R96, R116.reuse, R120, R96 ;  /* 0x000000787460723c */ /* 0x040fec0000001860 */
[C---:B------:R-:W-:Y:S06]  /*9760*/  HMMA.16816.F32 R92, R116.reuse, R122, R92 ;  /* 0x0000007a745c723c */ /* 0x040fec000000185c */
[C---:B------:R-:W-:Y:S06]  /*9770*/  HMMA.16816.F32 R88, R116.reuse, R140, R88 ;  /* 0x0000008c7458723c */ /* 0x040fec0000001858 */
[----:B------:R-:W-:Y:S07]  /*9780*/  HMMA.16816.F32 R84, R116, R138, R84 ;  /* 0x0000008a7454723c */ /* 0x000fee0000001854 */
[----:B------:R-:W-:-:S02]  /*9790*/  IMAD R116, R177, 0x100, R176 ;  /* 0x00000100b1747824 */ /* 0x000fc400078e02b0 */
[----:B------:R-:W-:Y:S02]  /*97a0*/  IMAD R117, R179, 0x100, R178 ;  /* 0x00000100b3757824 */ /* 0x000fe400078e02b2 */
[----:B------:R-:W-:Y:S02]  /*97b0*/  IMAD R118, R181, 0x100, R180 ;  /* 0x00000100b5767824 */ /* 0x000fe400078e02b4 */
        /* <DEDUP_REMOVED lines=18> */
[----:B------:R-:W-:Y:S01]  /*98e0*/  HMMA.16816.F32 R60, R116, R122, R60 ;  /* 0x0000007a743c723c */ /* 0x000fe2000000183c */
[----:B------:R-:W-:Y:S02]  /*98f0*/  IMAD R120, R165, 0x100, R164 ;  /* 0x00000100a5787824 */ /* 0x000fe400078e02a4 */
[----:B------:R-:W-:-:S04]  /*9900*/  IMAD R121, R167, 0x100, R166 ;  /* 0x00000100a7797824 */ /* 0x000fc800078e02a6 */
[----:B------:R-:W-:Y:S02]  /*9910*/  IMAD R122, R155, 0x100, R154 ;  /* 0x000001009b7a7824 */ /* 0x000fe400078e029a */
[----:B------:R-:W-:Y:S01]  /*9920*/  IMAD R123, R157, 0x100, R156 ;  /* 0x000001009d7b7824 */ /* 0x000fe200078e029c */
[----:B------:R-:W-:Y:S02]  /*9930*/  F2FP.F16.E5M2.UNPACK_B R120, R120 ;  /* 0x00000078ff78723e */ /* 0x000fe400020004ff */
[----:B------:R-:W-:Y:S02]  /*9940*/  F2FP.F16.E5M2.UNPACK_B R121, R121 ;  /* 0x00000079ff79723e */ /* 0x000fe400020004ff */
[----:B------:R-:W-:Y:S02]  /*9950*/  F2FP.F16.E5M2.UNPACK_B R122, R122 ;  /* 0x0000007aff7a723e */ /* 0x000fe400020004ff */
[----:B------:R-:W-:Y:S02]  /*9960*/  F2FP.F16.E5M2.UNPACK_B R123, R123 ;  /* 0x0000007bff7b723e */ /* 0x000fe400020004ff */
[----:B------:R-:W-:-:S02]  /*9970*/  F2FP.F16.E5M2.UNPACK_B R40, R40.H1 ;  /* 0x00000028ff28723e */ /* 0x000fc400030004ff */
[----:B------:R-:W-:Y:S02]  /*9980*/  F2FP.F16.E5M2.UNPACK_B R41, R41.H1 ;  /* 0x00000029ff29723e */ /* 0x000fe400030004ff */
[----:B------:R-:W-:Y:S02]  /*9990*/  F2FP.F16.E5M2.UNPACK_B R36, R36.H1 ;  /* 0x00000024ff24723e */ /* 0x000fe400030004ff */
[----:B------:R-:W-:Y:S02]  /*99a0*/  F2FP.F16.E5M2.UNPACK_B R37, R37.H1 ;  /* 0x00000025ff25723e */ /* 0x000fe400030004ff */
[----:B------:R-:W-:Y:S02]  /*99b0*/  F2FP.F16.E5M2.UNPACK_B R44, R44.H1 ;  /* 0x0000002cff2c723e */ /* 0x000fe400030004ff */
[----:B------:R-:W-:Y:S02]  /*99c0*/  F2FP.F16.E5M2.UNPACK_B R45, R45.H1 ;  /* 0x0000002dff2d723e */ /* 0x000fe400030004ff */
[----:B------:R-:W-:-:S02]  /*99d0*/  F2FP.F16.E5M2.UNPACK_B R32, R32.H1 ;  /* 0x00000020ff20723e */ /* 0x000fc400030004ff */
[----:B------:R-:W-:Y:S01]  /*99e0*/  F2FP.F16.E5M2.UNPACK_B R33, R33.H1 ;  /* 0x00000021ff21723e */ /* 0x000fe200030004ff */
[C---:B------:R-:W-:Y:S01]  /*99f0*/  HMMA.16816.F32 R48, R116.reuse, R140, R48 ;  /* 0x0000008c7430723c */ /* 0x040fe20000001830 */
[----:B------:R-:W-:Y:S02]  /*9a00*/  IMAD R158, R159, 0x100, R158 ;  /* 0x000001009f9e7824 */ /* 0x000fe400078e029e */
[----:B------:R-:W-:Y:S02]  /*9a10*/  IMAD R160, R161, 0x100, R160 ;  /* 0x00000100a1a07824 */ /* 0x000fe400078e02a0 */
[----:B------:R-:W-:Y:S01]  /*9a20*/  IMAD R162, R163, 0x100, R162 ;  /* 0x00000100a3a27824 */ /* 0x000fe200078e02a2 */
[----:B------:R-:W-:Y:S06]  /*9a30*/  HMMA.16816.F32 R52, R116, R138, R52 ;  /* 0x0000008a7434723c */ /* 0x000fec0000001834 */
[----:B------:R-:W-:Y:S01]  /*9a40*/  HMMA.16816.F32 R56, R120, R40, R56 ;  /* 0x000000287838723c */ /* 0x000fe20000001838 */
[----:B------:R-:W-:-:S05]  /*9a50*/  IMAD R119, R153, 0x100, R152 ;  /* 0x0000010099777824 */ /* 0x000fca00078e0298 */
[----:B------:R-:W-:Y:S01]  /*9a60*/  HMMA.16816.F32 R108, R120, R36, R108 ;  /* 0x00000024786c723c */ /* 0x000fe2000000186c */
[----:B------:R-:W-:-:S05]  /*9a70*/  F2FP.F16.E5M2.UNPACK_B R116, R158 ;  /* 0x0000009eff74723e */ /* 0x000fca00020004ff */
[----:B------:R-:W-:Y:S01]  /*9a80*/  HMMA.16816.F32 R104, R120, R44, R104 ;  /* 0x0000002c7868723c */ /* 0x000fe20000001868 */
[----:B------:R-:W-:-:S05]  /*9a90*/  F2FP.F16.E5M2.UNPACK_B R117, R160 ;  /* 0x000000a0ff75723e */ /* 0x000fca00020004ff */
[----:B------:R-:W-:Y:S01]  /*9aa0*/  HMMA.16816.F32 R100, R120, R32, R100 ;  /* 0x000000207864723c */ /* 0x000fe20000001864 */
[----:B------:R-:W-:Y:S02]  /*9ab0*/  F2FP.F16.E5M2.UNPACK_B R118, R162 ;  /* 0x000000a2ff76723e */ /* 0x000fe400020004ff */
[----:B------:R-:W-:-:S04]  /*9ac0*/  F2FP.F16.E5M2.UNPACK_B R119, R119 ;  /* 0x00000077ff77723e */ /* 0x000fc800020004ff */
[----:B------:R-:W-:Y:S02]  /*9ad0*/  IMAD R120, R142, 0x100, R137 ;  /* 0x000001008e787824 */ /* 0x000fe400078e0289 */
[----:B------:R-:W-:Y:S02]  /*9ae0*/  IMAD R121, R131, 0x100, R133 ;  /* 0x0000010083797824 */ /* 0x000fe400078e0285 */
[----:B------:R-:W-:Y:S02]  /*9af0*/  IMAD R122, R132, 0x100, R136 ;  /* 0x00000100847a7824 */ /* 0x000fe400078e0288 */
[----:B------:R-:W-:Y:S01]  /*9b00*/  IMAD R123, R134, 0x100, R135 ;  /* 0x00000100867b7824 */ /* 0x000fe200078e0287 */
[----:B------:R-:W-:Y:S02]  /*9b10*/  F2FP.F16.E5M2.UNPACK_B R120, R120 ;  /* 0x00000078ff78723e */ /* 0x000fe400020004ff */
[----:B------:R-:W-:Y:S02]  /*9b20*/  F2FP.F16.E5M2.UNPACK_B R121, R121 ;  /* 0x00000079ff79723e */ /* 0x000fe400020004ff */
[----:B------:R-:W-:-:S02]  /*9b30*/  F2FP.F16.E5M2.UNPACK_B R122, R122 ;  /* 0x0000007aff7a723e */ /* 0x000fc400020004ff */
[----:B------:R-:W-:Y:S01]  /*9b40*/  F2FP.F16.E5M2.UNPACK_B R123, R123 ;  /* 0x0000007bff7b723e */ /* 0x000fe200020004ff */
[C---:B------:R-:W-:Y:S06]  /*9b50*/  HMMA.16816.F32 R96, R116.reuse, R40, R96 ;  /* 0x000000287460723c */ /* 0x040fec0000001860 */
[C---:B------:R-:W-:Y:S06]  /*9b60*/  HMMA.16816.F32 R92, R116.reuse, R36, R92 ;  /* 0x00000024745c723c */ /* 0x040fec000000185c */
[C---:B------:R-:W-:Y:S06]  /*9b70*/  HMMA.16816.F32 R88, R116.reuse, R44, R88 ;  /* 0x0000002c7458723c */ /* 0x040fec0000001858 */
[----:B------:R-:W-:Y:S06]  /*9b80*/  HMMA.16816.F32 R84, R116, R32, R84 ;  /* 0x000000207454723c */ /* 0x000fec0000001854 */
[----:B------:R-:W-:Y:S01]  /*9b90*/  HMMA.16816.F32 R80, R120, R40, R80 ;  /* 0x000000287850723c */ /* 0x000fe20000001850 */
[----:B------:R-:W-:-:S02]  /*9ba0*/  IMAD R118, R223, 0x100, R239 ;  /* 0x00000100df767824 */ /* 0x000fc400078e02ef */
[----:B------:R-:W2:Y:S03]  /*9bb0*/  LDL.LU R239, [R1+0x174] ;  /* 0x0001740001ef7983 */ /* 0x000ea60000300800 */
[C---:B------:R-:W-:Y:S06]  /*9bc0*/  HMMA.16816.F32 R76, R120.reuse, R36, R76 ;  /* 0x00000024784c723c */ /* 0x040fec000000184c */
[C---:B------:R-:W-:Y:S06]  /*9bd0*/  HMMA.16816.F32 R72, R120.reuse, R44, R72 ;  /* 0x0000002c7848723c */ /* 0x040fec0000001848 */
[----:B------:R-:W-:Y:S07]  /*9be0*/  HMMA.16816.F32 R68, R120, R32, R68 ;  /* 0x000000207844723c */ /* 0x000fee0000001844 */
[----:B------:R-:W-:-:S02]  /*9bf0*/  IMAD R122, R21, 0x100, R225 ;  /* 0x00000100157a7824 */ /* 0x000fc400078e02e1 */
[----:B------:R-:W3:Y:S01]  /*9c00*/  LDL.LU R21, [R1+0x170] ;  /* 0x0001700001157983 */ /* 0x000ee20000300800 */
[----:B------:R-:W-:Y:S02]  /*9c10*/  IMAD R123, R130, 0x100, R240 ;  /* 0x00000100827b7824 */ /* 0x000fe400078e02f0 */
[----:B------:R-:W-:Y:S01]  /*9c20*/  IMAD R116, R200, 0x100, R211 ;  /* 0x00000100c8747824 */ /* 0x000fe200078e02d3 */
[----:B------:R-:W3:Y:S01]  /*9c30*/  LDL.LU R240, [R1+0x16c] ;  /* 0x00016c0001f07983 */ /* 0x000ee20000300800 */
[----:B------:R-:W-:Y:S02]  /*9c40*/  IMAD R117, R151, 0x100, R199 ;  /* 0x0000010097757824 */ /* 0x000fe400078e02c7 */
[----:B------:R-:W-:Y:S01]  /*9c50*/  IMAD R119, R218, 0x100, R219 ;  /* 0x00000100da777824 */ /* 0x000fe200078e02db */
[----:B------:R-:W-:Y:S02]  /*9c60*/  F2FP.F16.E5M2.UNPACK_B R116, R116 ;  /* 0x00000074ff74723e */ /* 0x000fe400020004ff */
[----:B------:R-:W-:Y:S01]  /*9c70*/  F2FP.F16.E5M2.UNPACK_B R118, R118 ;  /* 0x00000076ff76723e */ /* 0x000fe200020004ff */
[----:B------:R-:W-:Y:S01]  /*9c80*/  IMAD R120, R214, 0x100, R202 ;  /* 0x00000100d6787824 */ /* 0x000fe200078e02ca */
[----:B------:R-:W-:Y:S01]  /*9c90*/  F2FP.F16.E5M2.UNPACK_B R117, R117 ;  /* 0x00000075ff75723e */ /* 0x000fe200020004ff */
[----:B------:R-:W-:Y:S01]  /*9ca0*/  IMAD R121, R224, 0x100, R215 ;  /* 0x00000100e0797824 */ /* 0x000fe200078e02d7 */
[----:B------:R-:W-:Y:S01]  /*9cb0*/  F2FP.F16.E5M2.UNPACK_B R119, R119 ;  /* 0x00000077ff77723e */ /* 0x000fe200020004ff */
[----:B------:R-:W-:Y:S01]  /*9cc0*/  IMAD R131, R127, 0x100, R22 ;  /* 0x000001007f837824 */ /* 0x000fe200078e0216 */
[----:B------:R-:W4:Y:S01]  /*9cd0*/  LDL.LU R130, [R1+0x168] ;  /* 0x0001680001827983 */ /* 0x000f220000300800 */
[----:B------:R-:W0:Y:S04]  /*9ce0*/  LDC R225, c[0x0][0x238] ;  /* 0x00008e00ffe17b82 */ /* 0x000e280000000800 */
[----:B------:R-:W-:Y:S01]  /*9cf0*/  HMMA.16816.F32 R64, R116, R40, R64 ;  /* 0x000000287440723c */ /* 0x000fe20000001840 */
[----:B------:R-:W-:-:S06]  /*9d00*/  F2FP.F16.E5M2.UNPACK_B R120, R120 ;  /* 0x00000078ff78723e */ /* 0x000fcc00020004ff */
[----:B------:R-:W-:Y:S02]  /*9d10*/  IMAD R40, R150, 0x100, R3 ;  /* 0x0000010096287824 */ /* 0x000fe400078e0203 */
[----:B------:R-:W-:Y:S01]  /*9d20*/  IMAD R41, R29, 0x100, R14 ;  /* 0x000001001d297824 */ /* 0x000fe200078e020e */
[----:B------:R-:W-:Y:S01]  /*9d30*/  HMMA.16816.F32 R60, R116, R36, R60 ;  /* 0x00000024743c723c */ /* 0x000fe2000000183c */
[----:B------:R-:W-:Y:S01]  /*9d40*/  F2FP.F16.E5M2.UNPACK_B R121, R121 ;  /* 0x00000079ff79723e */ /* 0x000fe200020004ff */
[----:B------:R-:W4:Y:S01]  /*9d50*/  LDL.LU R3, [R1+0x164] ;  /* 0x0001640001037983 */ /* 0x000f220000300800 */
[----:B------:R-:W-:-:S03]  /*9d60*/  F2FP.F16.E5M2.UNPACK_B R122, R122 ;  /* 0x0000007aff7a723e */ /* 0x000fc600020004ff */
[----:B------:R-:W-:Y:S01]  /*9d70*/  HMMA.16816.F32 R48, R116, R44, R48 ;  /* 0x0000002c7430723c */ /* 0x000fe20000001830 */
[----:B------:R-:W-:Y:S01]  /*9d80*/  F2FP.F16.E5M2.UNPACK_B R123, R123 ;  /* 0x0000007bff7b723e */ /* 0x000fe200020004ff */
[----:B------:R-:W4:Y:S01]  /*9d90*/  LDL.LU R150, [R1+0x160] ;  /* 0x0001600001967983 */ /* 0x000f220000300800 */
[----:B------:R-:W-:-:S03]  /*9da0*/  F2FP.F16.E5M2.UNPACK_B R36, R42 ;  /* 0x0000002aff24723e */ /* 0x000fc600020004ff */
[----:B------:R-:W-:Y:S01]  /*9db0*/  HMMA.16816.F32 R52, R116, R32, R52 ;  /* 0x000000207434723c */ /* 0x000fe20000001834 */
[----:B------:R-:W-:Y:S01]  /*9dc0*/  F2FP.F16.E5M2.UNPACK_B R37, R43 ;  /* 0x0000002bff25723e */ /* 0x000fe200020004ff */
[----:B------:R-:W4:Y:S01]  /*9dd0*/  LDL.LU R14, [R1+0x15c] ;  /* 0x00015c00010e7983 */ /* 0x000f220000300800 */
[----:B------:R-:W-:Y:S02]  /*9de0*/  F2FP.F16.E5M2.UNPACK_B R44, R46 ;  /* 0x0000002eff2c723e */ /* 0x000fe400020004ff */
[----:B------:R-:W-:Y:S01]  /*9df0*/  F2FP.F16.E5M2.UNPACK_B R45, R47 ;  /* 0x0000002fff2d723e */ /* 0x000fe200020004ff */
[----:B------:R-:W4:Y:S01]  /*9e00*/  LDL.LU R29, [R1+0x158] ;  /* 0x00015800011d7983 */ /* 0x000f220000300800 */
[----:B------:R-:W-:Y:S01]  /*9e10*/  IMAD R119, R0, 0x100, R126 ;  /* 0x0000010000777824 */ /* 0x000fe200078e027e */
[----:B------:R-:W-:Y:S02]  /*9e20*/  F2FP.F16.E5M2.UNPACK_B R116, R40 ;  /* 0x00000028ff74723e */ /* 0x000fe400020004ff */
[----:B------:R-:W-:Y:S01]  /*9e30*/  F2FP.F16.E5M2.UNPACK_B R117, R41 ;  /* 0x00000029ff75723e */ /* 0x000fe200020004ff */
[----:B------:R-:W4:Y:S01]  /*9e40*/  LDL.LU R22, [R1+0x154] ;  /* 0x0001540001167983 */ /* 0x000f220000300800 */
[----:B------:R-:W-:-:S02]  /*9e50*/  F2FP.F16.E5M2.UNPACK_B R40, R38 ;  /* 0x00000026ff28723e */ /* 0x000fc400020004ff */
[----:B------:R-:W-:Y:S01]  /*9e60*/  F2FP.F16.E5M2.UNPACK_B R41, R39 ;  /* 0x00000027ff29723e */ /* 0x000fe200020004ff */
[----:B------:R-:W4:Y:S01]  /*9e70*/  LDL.LU R127, [R1+0x150] ;  /* 0x00015000017f7983 */ /* 0x000f220000300800 */
[----:B------:R-:W-:Y:S02]  /*9e80*/  F2FP.F16.E5M2.UNPACK_B R32, R34 ;  /* 0x00000022ff20723e */ /* 0x000fe400020004ff */
[----:B------:R-:W-:Y:S01]  /*9e90*/  F2FP.F16.E5M2.UNPACK_B R33, R35 ;  /* 0x00000023ff21723e */ /* 0x000fe200020004ff */
[----:B------:R-:W4:Y:S01]  /*9ea0*/  LDL.LU R126, [R1+0x14c] ;  /* 0x00014c00017e7983 */ /* 0x000f220000300800 */
[----:B------:R-:W-:Y:S02]  /*9eb0*/  F2FP.F16.E5M2.UNPACK_B R118, R131 ;  /* 0x00000083ff76723e */ /* 0x000fe400020004ff */
[----:B------:R-:W-:Y:S01]  /*9ec0*/  F2FP.F16.E5M2.UNPACK_B R119, R119 ;  /* 0x00000077ff77723e */ /* 0x000fe200020004ff */
[C---:B------:R-:W-:Y:S01]  /*9ed0*/  HMMA.16816.F32 R56, R120.reuse, R36, R56 ;  /* 0x000000247838723c */ /* 0x040fe20000001838 */
[----:B------:R-:W4:Y:S05]  /*9ee0*/  LDL.LU R0, [R1+0x148] ;  /* 0x0001480001007983 */ /* 0x000f2a0000300800 */
[C---:B------:R-:W-:Y:S06]  /*9ef0*/  HMMA.16816.F32 R108, R120.reuse, R40, R108 ;  /* 0x00000028786c723c */ /* 0x040fec000000186c */
[C---:B------:R-:W-:Y:S06]  /*9f00*/  HMMA.16816.F32 R104, R120.reuse, R44, R104 ;  /* 0x0000002c7868723c */ /* 0x040fec0000001868 */
[----:B------:R-:W-:Y:S07]  /*9f10*/  HMMA.16816.F32 R100, R120, R32, R100 ;  /* 0x000000207864723c */ /* 0x000fee0000001864 */
[----:B------:R-:W-:Y:S01]  /*9f20*/  IMAD R120, R129, 0x100, R112 ;  /* 0x0000010081787824 */ /* 0x000fe200078e0270 */
[----:B------:R-:W-:Y:S01]  /*9f30*/  HMMA.16816.F32 R96, R116, R36, R96 ;  /* 0x000000247460723c */ /* 0x000fe20000001860 */
[----:B------:R-:W4:Y:S01]  /*9f40*/  LDL.LU R112, [R1+0x144] ;  /* 0x0001440001707983 */ /* 0x000f220000300800 */
[----:B------:R-:W-:-:S02]  /*9f50*/  IMAD R121, R124, 0x100, R128 ;  /* 0x000001007c797824 */ /* 0x000fc400078e0280 */
[----:B------:R-:W-:Y:S01]  /*9f60*/  IMAD R122, R115, 0x100, R125 ;  /* 0x00000100737a7824 */ /* 0x000fe200078e027d */
[----:B------:R-:W4:Y:S01]  /*9f70*/  LDL.LU R129, [R1+0x140] ;  /* 0x0001400001817983 */ /* 0x000f220000300800 */
[C---:B------:R-:W-:Y:S01]  /*9f80*/  HMMA.16816.F32 R92, R116.reuse, R40, R92 ;  /* 0x00000028745c723c */ /* 0x040fe2000000185c */
[----:B------:R-:W-:Y:S02]  /*9f90*/  IMAD R123, R113, 0x100, R114 ;  /* 0x00000100717b7824 */ /* 0x000fe400078e0272 */
[----:B------:R-:W4:Y:S03]  /*9fa0*/  LDL.LU R128, [R1+0x13c] ;  /* 0x00013c0001807983 */ /* 0x000f260000300800 */
[C---:B------:R-:W-:Y:S01]  /*9fb0*/  HMMA.16816.F32 R88, R116.reuse, R44, R88 ;  /* 0x0000002c7458723c */ /* 0x040fe20000001858 */
[----:B------:R-:W4:Y:S05]  /*9fc0*/  LDL.LU R124, [R1+0x138] ;  /* 0x00013800017c7983 */ /* 0x000f2a0000300800 */
[----:B------:R-:W-:Y:S01]  /*9fd0*/  HMMA.16816.F32 R84, R116, R32, R84 ;  /* 0x000000207454723c */ /* 0x000fe20000001854 */
[----:B------:R-:W4:Y:S01]  /*9fe0*/  LDL.LU R125, [R1+0x134] ;  /* 0x00013400017d7983 */ /* 0x000f220000300800 */
[----:B------:R-:W-:-:S03]  /*9ff0*/  F2FP.F16.E5M2.UNPACK_B R120, R120 ;  /* 0x00000078ff78723e */ /* 0x000fc600020004ff */
[----:B------:R-:W4:Y:S02]  /*a000*/  LDL.LU R115, [R1+0x130] ;  /* 0x0001300001737983 */ /* 0x000f240000300800 */
[----:B------:R-:W-:Y:S02]  /*a010*/  IMAD R116, R30, 0x100, R31 ;  /* 0x000001001e747824 */ /* 0x000fe400078e021f */
[----:B------:R-:W-:Y:S01]  /*a020*/  IMAD R117, R27, 0x100, R28 ;  /* 0x000001001b757824 */ /* 0x000fe200078e021c */
[----:B------:R-:W4:Y:S01]  /*a030*/  LDL.LU R114, [R1+0x12c] ;  /* 0x00012c0001727983 */ /* 0x000f220000300800 */
[----:B------:R-:W-:Y:S02]  /*a040*/  IMAD R118, R25, 0x100, R26 ;  /* 0x0000010019767824 */ /* 0x000fe400078e021a */
[----:B------:R-:W-:Y:S01]  /*a050*/  IMAD R119, R23, 0x100, R24 ;  /* 0x0000010017777824 */ /* 0x000fe200078e0218 */
        /* <DEDUP_REMOVED lines=9> */
[----:B------:R-:W4:Y:S01]  /*a0f0*/  LDL.LU R28, [R1+0x11c] ;  /* 0x00011c00011c7983 */ /* 0x000f220000300800 */
[----:B------:R-:W-:-:S03]  /*a100*/  F2FP.F16.E5M2.UNPACK_B R119, R119 ;  /* 0x00000077ff77723e */ /* 0x000fc600020004ff */
[----:B------:R-:W4:Y:S01]  /*a110*/  LDL.LU R27, [R1+0x118] ;  /* 0x00011800011b7983 */ /* 0x000f220000300800 */
[-C--:B------:R-:W-:Y:S03]  /*a120*/  HMMA.16816.F32 R80, R120, R36.reuse, R80 ;  /* 0x000000247850723c */ /* 0x080fe60000001850 */
[----:B------:R-:W4:Y:S03]  /*a130*/  LDL.LU R26, [R1+0x114] ;  /* 0x00011400011a7983 */ /* 0x000f260000300800 */
[----:B------:R-:W-:Y:S01]  /*a140*/  HMMA.16816.F32 R64, R116, R36, R64 ;  /* 0x000000247440723c */ /* 0x000fe20000001840 */
[----:B------:R-:W4:Y:S04]  /*a150*/  LDL.LU R25, [R1+0x110] ;  /* 0x0001100001197983 */ /* 0x000f280000300800 */
[----:B------:R-:W4:Y:S01]  /*a160*/  LDL.LU R24, [R1+0x10c] ;  /* 0x00010c0001187983 */ /* 0x000f220000300800 */
[C---:B------:R-:W-:Y:S03]  /*a170*/  HMMA.16816.F32 R76, R120.reuse, R40, R76 ;  /* 0x00000028784c723c */ /* 0x040fe6000000184c */
[----:B------:R-:W4:Y:S03]  /*a180*/  LDL.LU R23, [R1+0x108] ;  /* 0x0001080001177983 */ /* 0x000f260000300800 */
[C---:B------:R-:W-:Y:S06]  /*a190*/  HMMA.16816.F32 R72, R120.reuse, R44, R72 ;  /* 0x0000002c7848723c */ /* 0x040fec0000001848 */
[----:B------:R-:W-:Y:S07]  /*a1a0*/  HMMA.16816.F32 R68, R120, R32, R68 ;  /* 0x000000207844723c */ /* 0x000fee0000001844 */
[----:B------:R-:W-:-:S02]  /*a1b0*/  IMAD R120, R19, 0x100, R235 ;  /* 0x0000010013787824 */ /* 0x000fc400078e02eb */
[----:B------:R-:W-:Y:S01]  /*a1c0*/  IMAD R121, R18, 0x100, R231 ;  /* 0x0000010012797824 */ /* 0x000fe200078e02e7 */
[C---:B------:R-:W-:Y:S01]  /*a1d0*/  HMMA.16816.F32 R60, R116.reuse, R40, R60 ;  /* 0x00000028743c723c */ /* 0x040fe2000000183c */
[----:B------:R-:W-:Y:S02]  /*a1e0*/  IMAD R122, R17, 0x100, R217 ;  /* 0x00000100117a7824 */ /* 0x000fe400078e02d9 */
[----:B------:R-:W-:Y:S02]  /*a1f0*/  IMAD R123, R16, 0x100, R213 ;  /* 0x00000100107b7824 */ /* 0x000fe400078e02d5 */
[----:B------:R-:W-:Y:S01]  /*a200*/  IMAD R131, R15, 0x100, R212 ;  /* 0x000001000f837824 */ /* 0x000fe200078e02d4 */
[----:B------:R-:W-:Y:S01]  /*a210*/  HMMA.16816.F32 R48, R116, R44, R48 ;  /* 0x0000002c7430723c */ /* 0x000fe20000001830 */
[----:B------:R-:W-:Y:S02]  /*a220*/  F2FP.F16.E5M2.UNPACK_B R46, R46.H1 ;  /* 0x0000002eff2e723e */ /* 0x000fe400030004ff */
[----:B------:R-:W-:-:S03]  /*a230*/  F2FP.F16.E5M2.UNPACK_B R47, R47.H1 ;  /* 0x0000002fff2f723e */ /* 0x000fc600030004ff */
[----:B------:R-:W-:Y:S01]  /*a240*/  HMMA.16816.F32 R52, R116, R32, R52 ;  /* 0x000000207434723c */ /* 0x000fe20000001834 */
[----:B------:R-:W-:Y:S02]  /*a250*/  F2FP.F16.E5M2.UNPACK_B R44, R42.H1 ;  /* 0x0000002aff2c723e */ /* 0x000fe400030004ff */
[----:B------:R-:W-:-:S04]  /*a260*/  F2FP.F16.E5M2.UNPACK_B R45, R43.H1 ;  /* 0x0000002bff2d723e */ /* 0x000fc800030004ff */
[----:B------:R-:W-:Y:S02]  /*a270*/  F2FP.F16.E5M2.UNPACK_B R119, R35.H1 ;  /* 0x00000023ff77723e */ /* 0x000fe400030004ff */
[----:B------:R-:W-:Y:S02]  /*a280*/  F2FP.F16.E5M2.UNPACK_B R118, R34.H1 ;  /* 0x00000022ff76723e */ /* 0x000fe400030004ff */
[----:B------:R-:W-:Y:S02]  /*a290*/  F2FP.F16.E5M2.UNPACK_B R116, R38.H1 ;  /* 0x00000026ff74723e */ /* 0x000fe400030004ff */
[----:B------:R-:W-:Y:S02]  /*a2a0*/  F2FP.F16.E5M2.UNPACK_B R117, R39.H1 ;  /* 0x00000027ff75723e */ /* 0x000fe400030004ff */
[----:B------:R-:W-:Y:S02]  /*a2b0*/  F2FP.F16.E5M2.UNPACK_B R32, R122 ;  /* 0x0000007aff20723e */ /* 0x000fe400020004ff */
[----:B------:R-:W-:-:S02]  /*a2c0*/  F2FP.F16.E5M2.UNPACK_B R33, R123 ;  /* 0x0000007bff21723e */ /* 0x000fc400020004ff */
[----:B------:R-:W-:Y:S01]  /*a2d0*/  F2FP.F16.E5M2.UNPACK_B R34, R131 ;  /* 0x00000083ff22723e */ /* 0x000fe200020004ff */
[----:B------:R-:W-:Y:S02]  /*a2e0*/  IMAD R38, R12, 0x100, R146 ;  /* 0x000001000c267824 */ /* 0x000fe400078e0292 */
[----:B------:R-:W-:-:S03]  /*a2f0*/  IMAD R39, R10, 0x100, R145 ;  /* 0x000001000a277824 */ /* 0x000fc600078e0291 */
[----:B------:R-:W-:Y:S02]  /*a300*/  F2FP.F16.E5M2.UNPACK_B R38, R38 ;  /* 0x00000026ff26723e */ /* 0x000fe400020004ff */
[----:B------:R-:W-:Y:S01]  /*a310*/  F2FP.F16.E5M2.UNPACK_B R39, R39 ;  /* 0x00000027ff27723e */ /* 0x000fe200020004ff */
[----:B--2---:R-:W-:-:S05]  /*a320*/  IMAD R37, R20, 0x100, R239 ;  /* 0x0000010014257824 */ /* 0x004fca00078e02ef */
[----:B------:R-:W-:Y:S01]  /*a330*/  F2FP.F16.E5M2.UNPACK_B R41, R37 ;  /* 0x00000025ff29723e */ /* 0x000fe200020004ff */
[----:B------:R-:W-:Y:S02]  /*a340*/  IMAD R37, R9, 0x100, R147 ;  /* 0x0000010009257824 */ /* 0x000fe400078e0293 */
[----:B---3--:R-:W-:Y:S02]  /*a350*/  IMAD R36, R21, 0x100, R240 ;  /* 0x0000010015247824 */ /* 0x008fe400078e02f0 */
[----:B------:R-:W2:Y:S04]  /*a360*/  LDL.LU R240, [R1+0x104] ;  /* 0x0001040001f07983 */ /* 0x000ea80000300800 */
[----:B------:R-:W3:Y:S04]  /*a370*/  LDL.LU R21, [R1+0x100] ;  /* 0x0001000001157983 */ /* 0x000ee80000300800 */
[----:B------:R-:W2:Y:S04]  /*a380*/  LDL.LU R239, [R1+0xfc] ;  /* 0x0000fc0001ef7983 */ /* 0x000ea80000300800 */
[----:B------:R-:W3:Y:S04]  /*a390*/  LDL.LU R20, [R1+0xf8] ;  /* 0x0000f80001147983 */ /* 0x000ee80000300800 */
[----:B------:R-:W2:Y:S01]  /*a3a0*/  LDL.LU R235, [R1+0xf4] ;  /* 0x0000f40001eb7983 */ /* 0x000ea20000300800 */
[----:B------:R-:W-:-:S03]  /*a3b0*/  F2FP.F16.E5M2.UNPACK_B R40, R36 ;  /* 0x00000024ff28723e */ /* 0x000fc600020004ff */
[----:B------:R-:W3:Y:S01]  /*a3c0*/  LDL.LU R19, [R1+0xf0] ;  /* 0x0000f00001137983 */ /* 0x000ee20000300800 */
[----:B------:R-:W-:-:S03]  /*a3d0*/  IMAD R36, R13, 0x100, R149 ;  /* 0x000001000d247824 */ /* 0x000fc600078e0295 */
[----:B------:R-:W2:Y:S04]  /*a3e0*/  LDL.LU R231, [R1+0xec] ;  /* 0x0000ec0001e77983 */ /* 0x000ea80000300800 */
[----:B------:R-:W3:Y:S04]  /*a3f0*/  LDL.LU R18, [R1+0xe8] ;  /* 0x0000e80001127983 */ /* 0x000ee80000300800 */
[----:B------:R-:W2:Y:S04]  /*a400*/  LDL.LU R217, [R1+0xe4] ;  /* 0x0000e40001d97983 */ /* 0x000ea80000300800 */
[----:B------:R-:W3:Y:S04]  /*a410*/  LDL.LU R17, [R1+0xe0] ;  /* 0x0000e00001117983 */ /* 0x000ee80000300800 */
[----:B------:R-:W2:Y:S01]  /*a420*/  LDL.LU R213, [R1+0xdc] ;  /* 0x0000dc0001d57983 */ /* 0x000ea20000300800 */
[----:B------:R-:W-:-:S03]  /*a430*/  F2FP.F16.E5M2.UNPACK_B R35, R36 ;  /* 0x00000024ff23723e */ /* 0x000fc600020004ff */
[----:B------:R-:W2:Y:S01]  /*a440*/  LDL.LU R16, [R1+0xd8] ;  /* 0x0000d80001107983 */ /* 0x000ea20000300800 */
[----:B------:R-:W-:-:S03]  /*a450*/  IMAD R36, R11, 0x100, R148 ;  /* 0x000001000b247824 */ /* 0x000fc600078e0294 */
[----:B------:R-:W2:Y:S04]  /*a460*/  LDL.LU R212, [R1+0xd4] ;  /* 0x0000d40001d47983 */ /* 0x000ea80000300800 */
[----:B------:R-:W2:Y:S04]  /*a470*/  LDL.LU R15, [R1+0xd0] ;  /* 0x0000d000010f7983 */ /* 0x000ea80000300800 */
[----:B------:R-:W2:Y:S04]  /*a480*/  LDL.LU R149, [R1+0xcc] ;  /* 0x0000cc0001957983 */ /* 0x000ea80000300800 */
[----:B------:R-:W2:Y:S04]  /*a490*/  LDL.LU R13, [R1+0xc8] ;  /* 0x0000c800010d7983 */ /* 0x000ea80000300800 */
[----:B------:R-:W3:Y:S04]  /*a4a0*/  LDL.LU R148, [R1+0xc4] ;  /* 0x0000c40001947983 */ /* 0x000ee80000300800 */
[----:B------:R-:W2:Y:S04]  /*a4b0*/  LDL.LU R11, [R1+0xc0] ;  /* 0x0000c000010b7983 */ /* 0x000ea80000300800 */
[----:B------:R-:W3:Y:S01]  /*a4c0*/  LDL.LU R147, [R1+0xbc] ;  /* 0x0000bc0001937983 */ /* 0x000ee20000300800 */
[C---:B------:R-:W-:Y:S03]  /*a4d0*/  HMMA.16816.F32 R96, R32.reuse, R44, R96 ;  /* 0x0000002c2060723c */ /* 0x040fe60000001860 */
[----:B------:R-:W3:Y:S04]  /*a4e0*/  LDL.LU R9, [R1+0xb8] ;  /* 0x0000b80001097983 */ /* 0x000ee80000300800 */
[----:B------:R-:W3:Y:S01]  /*a4f0*/  LDL.LU R146, [R1+0xb4] ;  /* 0x0000b40001927983 */ /* 0x000ee20000300800 */
[C---:B------:R-:W-:Y:S03]  /*a500*/  HMMA.16816.F32 R92, R32.reuse, R116, R92 ;  /* 0x00000074205c723c */ /* 0x040fe6000000185c */
[----:B------:R-:W3:Y:S03]  /*a510*/  LDL.LU R12, [R1+0xb0] ;  /* 0x0000b000010c7983 */ /* 0x000ee60000300800 */
[C---:B------:R-:W-:Y:S01]  /*a520*/  HMMA.16816.F32 R88, R32.reuse, R46, R88 ;  /* 0x0000002e2058723c */ /* 0x040fe20000001858 */
[----:B------:R-:W3:Y:S04]  /*a530*/  LDL.LU R145, [R1+0xac] ;  /* 0x0000ac0001917983 */ /* 0x000ee80000300800 */
[----:B------:R-:W3:Y:S01]  /*a540*/  LDL.LU R10, [R1+0xa8] ;  /* 0x0000a800010a7983 */ /* 0x000ee20000300800 */
[----:B------:R-:W-:Y:S07]  /*a550*/  HMMA.16816.F32 R84, R32, R118, R84 ;  /* 0x000000762054723c */ /* 0x000fee0000001854 */
[----:B------:R-:W-:-:S02]  /*a560*/  IMAD R32, R8, 0x100, R144 ;  /* 0x0000010008207824 */ /* 0x000fc400078e0290 */
[----:B------:R-:W3:Y:S04]  /*a570*/  LDL.LU R144, [R1+0xa4] ;  /* 0x0000a40001907983 */ /* 0x000ee80000300800 */
[----:B------:R-:W3:Y:S01]  /*a580*/  LDL.LU R8, [R1+0xa0] ;  /* 0x0000a00001087983 */ /* 0x000ee20000300800 */
[----:B------:R-:W-:Y:S01]  /*a590*/  IMAD R33, R7, 0x100, R143 ;  /* 0x0000010007217824 */ /* 0x000fe200078e028f */
[----:B------:R-:W-:Y:S01]  /*a5a0*/  F2FP.F16.E5M2.UNPACK_B R36, R36 ;  /* 0x00000024ff24723e */ /* 0x000fe200020004ff */
[----:B------:R-:W-:Y:S01]  /*a5b0*/  IMAD R34, R6, 0x100, R5 ;  /* 0x0000010006227824 */ /* 0x000fe200078e0205 */
[----:B------:R-:W-:Y:S01]  /*a5c0*/  F2FP.F16.E5M2.UNPACK_B R37, R37 ;  /* 0x00000025ff25723e */ /* 0x000fe200020004ff */
[----:B------:R-:W3:Y:S01]  /*a5d0*/  LDL.LU R143, [R1+0x9c] ;  /* 0x00009c00018f7983 */ /* 0x000ee20000300800 */
[----:B------:R-:W-:-:S03]  /*a5e0*/  IMAD R35, R244, 0x100, R4 ;  /* 0x00000100f4237824 */ /* 0x000fc600078e0204 */
[----:B------:R-:W3:Y:S04]  /*a5f0*/  LDL.LU R7, [R1+0x98] ;  /* 0x0000980001077983 */ /* 0x000ee80000300800 */
[----:B------:R-:W3:Y:S04]  /*a600*/  LDL.LU R5, [R1+0x94] ;  /* 0x0000940001057983 */ /* 0x000ee80000300800 */
[----:B------:R-:W3:Y:S01]  /*a610*/  LDL.LU R6, [R1+0x90] ;  /* 0x0000900001067983 */ /* 0x000ee20000300800 */
[C---:B------:R-:W-:Y:S03]  /*a620*/  HMMA.16816.F32 R80, R36.reuse, R44, R80 ;  /* 0x0000002c2450723c */ /* 0x040fe60000001850 */
[----:B------:R-:W3:Y:S04]  /*a630*/  LDL.LU R4, [R1+0x8c] ;  /* 0x00008c0001047983 */ /* 0x000ee80000300800 */
[----:B------:R-:W3:Y:S01]  /*a640*/  LDL.LU R224, [R1+0x4] ;  /* 0x0000040001e07983 */ /* 0x000ee20000300800 */
[C---:B------:R-:W-:Y:S06]  /*a650*/  HMMA.16816.F32 R76, R36.reuse, R116, R76 ;  /* 0x00000074244c723c */ /* 0x040fec000000184c */
[C---:B------:R-:W-:Y:S06]  /*a660*/  HMMA.16816.F32 R72, R36.reuse, R46, R72 ;  /* 0x0000002e2448723c */ /* 0x040fec0000001848 */
[----:B------:R-:W-:Y:S07]  /*a670*/  HMMA.16816.F32 R68, R36, R118, R68 ;  /* 0x000000762444723c */ /* 0x000fee0000001844 */
[----:B0-----:R-:W-:-:S02]  /*a680*/  IMAD.SHL.U32 R37, R225, 0x40, RZ ;  /* 0x00000040e1257824 */ /* 0x001fc400078e00ff */
[----:B------:R-:W3:Y:S01]  /*a690*/  LDL.LU R225, [R1+0x8] ;  /* 0x0000080001e17983 */ /* 0x000ee20000300800 */
[----:B------:R-:W-:Y:S02]  /*a6a0*/  USHF.R.S32.HI UR9, URZ, 0x1f, UR4 ;  /* 0x0000001f3f097899 */ /* 0x000fe40008011404 */
[----:B----4-:R-:W-:Y:S01]  /*a6b0*/  IADD3 R3, P4, R3, UR4, RZ ;  /* 0x0000000403037c10 */ /* 0x010fe2000ff9e0ff */
[----:B------:R-:W4:Y:S03]  /*a6c0*/  LDL.LU R226, [R1+0xc] ;  /* 0x00000c0001e27983 */ /* 0x000f260000300800 */
[----:B------:R-:W-:Y:S01]  /*a6d0*/  IADD3.X R130, R130, UR9, RZ, P4, !PT ;  /* 0x0000000982827c10 */ /* 0x000fe2000a7fe4ff */
[----:B------:R-:W4:Y:S04]  /*a6e0*/  LDL.LU R234, [R1+0x10] ;  /* 0x0000100001ea7983 */ /* 0x000f280000300800 */
[----:B------:R-:W4:Y:S04]  /*a6f0*/  LDL.LU R202, [R1+0x14] ;  /* 0x0000140001ca7983 */ /* 0x000f280000300800 */
[----:B------:R-:W4:Y:S01]  /*a700*/  LDL.LU R214, [R1+0x18] ;  /* 0x0000180001d67983 */ /* 0x000f220000300800 */
[----:B--2---:R-:W-:-:S04]  /*a710*/  IADD3 R11, P4, R11, UR4, RZ ;  /* 0x000000040b0b7c10 */ /* 0x004fc8000ff9e0ff */
[----:B---3--:R-:W-:Y:S02]  /*a720*/  IADD3.X R148, R148, UR9, RZ, P4, !PT ;  /* 0x0000000994947c10 */ /* 0x008fe4000a7fe4ff */
[----:B------:R-:W-:-:S04]  /*a730*/  IADD3 R17, P4, R17, UR4, RZ ;  /* 0x0000000411117c10 */ /* 0x000fc8000ff9e0ff */
[----:B------:R-:W-:Y:S02]  /*a740*/  IADD3.X R217, R217, UR9, RZ, P4, !PT ;  /* 0x00000009d9d97c10 */ /* 0x000fe4000a7fe4ff */
[----:B------:R-:W-:Y:S02]  /*a750*/  IADD3 R22, P4, R22, UR4, RZ ;  /* 0x0000000416167c10 */ /* 0x000fe4000ff9e0ff */
[----:B------:R-:W-:-:S04]  /*a760*/  IADD3 R10, P2, R10, UR4, RZ ;  /* 0x000000040a0a7c10 */ /* 0x000fc8000ff5e0ff */
[----:B------:R-:W-:Y:S02]  /*a770*/  IADD3.X R145, R145, UR9, RZ, P2, !PT ;  /* 0x0000000991917c10 */ /* 0x000fe400097fe4ff */
[----:B------:R-:W-:-:S04]  /*a780*/  IADD3 R8, P1, R8, UR4, RZ ;  /* 0x0000000408087c10 */ /* 0x000fc8000ff3e0ff */
[----:B------:R-:W-:Y:S02]  /*a790*/  IADD3.X R144, R144, UR9, RZ, P1, !PT ;  /* 0x0000000990907c10 */ /* 0x000fe40008ffe4ff */
[----:B------:R-:W-:Y:S02]  /*a7a0*/  IADD3 R13, P1, R13, UR4, RZ ;  /* 0x000000040d0d7c10 */ /* 0x000fe4000ff3e0ff */
[----:B------:R-:W-:Y:S02]  /*a7b0*/  IADD3 R14, P2, R14, UR4, RZ ;  /* 0x000000040e0e7c10 */ /* 0x000fe4000ff5e0ff */
[----:B------:R-:W-:Y:S02]  /*a7c0*/  IADD3.X R149, R149, UR9, RZ, P1, !PT ;  /* 0x0000000995957c10 */ /* 0x000fe40008ffe4ff */
[----:B------:R-:W-:Y:S02]  /*a7d0*/  IADD3 R18, P1, R18, UR4, RZ ;  /* 0x0000000412127c10 */ /* 0x000fe4000ff3e0ff */
[----:B------:R-:W-:-:S02]  /*a7e0*/  IADD3.X R150, R150, UR9, RZ, P2, !PT ;  /* 0x0000000996967c10 */ /* 0x000fc400097fe4ff */
[----:B------:R-:W-:Y:S02]  /*a7f0*/  IADD3 R19, P2, R19, UR4, RZ ;  /* 0x0000000413137c10 */ /* 0x000fe4000ff5e0ff */
[----:B------:R-:W-:Y:S02]  /*a800*/  IADD3.X R231, R231, UR9, RZ, P1, !PT ;  /* 0x00000009e7e77c10 */ /* 0x000fe40008ffe4ff */
[----:B------:R-:W-:Y:S02]  /*a810*/  IADD3.X R29, R29, UR9, RZ, P4, !PT ;  /* 0x000000091d1d7c10 */ /* 0x000fe4000a7fe4ff */
[----:B------:R-:W-:Y:S02]  /*a820*/  IADD3 R23, P1, R23, UR4, RZ ;  /* 0x0000000417177c10 */ /* 0x000fe4000ff3e0ff */
[----:B------:R-:W-:Y:S01]  /*a830*/  IADD3.X R235, R235, UR9, RZ, P2, !PT ;  /* 0x00000009ebeb7c10 */ /* 0x000fe200097fe4ff */
[----:B------:R0:W-:Y:S01]  /*a840*/  STL [R1], R29 ;  /* 0x0000001d01007387 */ /* 0x0001e20000100800 */
[----:B------:R-:W-:-:S02]  /*a850*/  IADD3 R24, P2, R24, UR4, RZ ;  /* 0x0000000418187c10 */ /* 0x000fc4000ff5e0ff */
[----:B------:R-:W-:Y:S01]  /*a860*/  IADD3.X R224, R224, UR9, RZ, P1, !PT ;  /* 0x00000009e0e07c10 */ /* 0x000fe20008ffe4ff */
[----:B0-----:R-:W2:Y:S04]  /*a870*/  LDL.LU R29, [R1+0x88] ;  /* 0x00008800011d7983 */ /* 0x001ea80000300800 */
[----:B------:R-:W3:Y:S04]  /*a880*/  LDL.LU R215, [R1+0x1c] ;  /* 0x00001c0001d77983 */ /* 0x000ee80000300800 */
[----:B------:R0:W-:Y:S01]  /*a890*/  STL [R1+0x4], R224 ;  /* 0x000004e001007387 */ /* 0x0001e20000100800 */
[----:B------:R-:W-:-:S03]  /*a8a0*/  IADD3.X R225, R225, UR9, RZ, P2, !PT ;  /* 0x00000009e1e17c10 */ /* 0x000fc600097fe4ff */
[----:B0-----:R-:W3:Y:S04]  /*a8b0*/  LDL.LU R224, [R1+0x20] ;  /* 0x0000200001e07983 */ /* 0x001ee80000300800 */
[----:B------:R0:W-:Y:S04]  /*a8c0*/  STL [R1+0x8], R225 ;  /* 0x000008e101007387 */ /* 0x0001e80000100800 */
[----:B0-----:R-:W3:Y:S01]  /*a8d0*/  LDL.LU R225, [R1+0x24] ;  /* 0x0000240001e17983 */ /* 0x001ee20000300800 */
[----:B------:R-:W-:Y:S02]  /*a8e0*/  IADD3 R12, P3, R12, UR4, RZ ;  /* 0x000000040c0c7c10 */ /* 0x000fe4000ff7e0ff */
[----:B------:R-:W-:-:S02]  /*a8f0*/  IADD3 R9, P5, R9, UR4, RZ ;  /* 0x0000000409097c10 */ /* 0x000fc4000ffbe0ff */
[----:B------:R-:W-:Y:S02]  /*a900*/  IADD3.X R146, R146, UR9, RZ, P3, !PT ;  /* 0x0000000992927c10 */ /* 0x000fe40009ffe4ff */
[----:B------:R-:W-:Y:S02]  /*a910*/  IADD3 R15, P3, R15, UR4, RZ ;  /* 0x000000040f0f7c10 */ /* 0x000fe4000ff7e0ff */
[----:B------:R-:W-:Y:S02]  /*a920*/  IADD3.X R147, R147, UR9, RZ, P5, !PT ;  /* 0x0000000993937c10 */ /* 0x000fe4000affe4ff */
[----:B------:R-:W-:Y:S02]  /*a930*/  IADD3 R16, P5, R16, UR4, RZ ;  /* 0x0000000410107c10 */ /* 0x000fe4000ffbe0ff */
[----:B------:R-:W-:Y:S02]  /*a940*/  IADD3.X R212, R212, UR9, RZ, P3, !PT ;  /* 0x00000009d4d47c10 */ /* 0x000fe40009ffe4ff */
[----:B------:R-:W-:-:S02]  /*a950*/  IADD3 R20, P3, R20, UR4, RZ ;  /* 0x0000000414147c10 */ /* 0x000fc4000ff7e0ff */
[----:B------:R-:W-:Y:S02]  /*a960*/  IADD3.X R213, R213, UR9, RZ, P5, !PT ;  /* 0x00000009d5d57c10 */ /* 0x000fe4000affe4ff */
[----:B------:R-:W-:Y:S02]  /*a970*/  IADD3 R21, P5, R21, UR4, RZ ;  /* 0x0000000415157c10 */ /* 0x000fe4000ffbe0ff */
[----:B------:R-:W-:Y:S02]  /*a980*/  IADD3.X R239, R239, UR9, RZ, P3, !PT ;  /* 0x00000009efef7c10 */ /* 0x000fe40009ffe4ff */
[----:B------:R-:W-:Y:S02]  /*a990*/  IADD3 R25, P3, R25, UR4, RZ ;  /* 0x0000000419197c10 */ /* 0x000fe4000ff7e0ff */
[----:B------:R-:W-:Y:S02]  /*a9a0*/  IADD3.X R240, R240, UR9, RZ, P5, !PT ;  /* 0x00000009f0f07c10 */ /* 0x000fe4000affe4ff */
[----:B------:R-:W-:-:S02]  /*a9b0*/  IADD3 R26, P5, R26, UR4, RZ ;  /* 0x000000041a1a7c10 */ /* 0x000fc4000ffbe0ff */
[----:B------:R-:W-:Y:S02]  /*a9c0*/  IADD3 R27, P4, R27, UR4, RZ ;  /* 0x000000041b1b7c10 */ /* 0x000fe4000ff9e0ff */
[----:B----4-:R-:W-:Y:S02]  /*a9d0*/  IADD3.X R226, R226, UR9, RZ, P3, !PT ;  /* 0x00000009e2e27c10 */ /* 0x010fe40009ffe4ff */
[----:B------:R-:W-:Y:S02]  /*a9e0*/  IADD3 R28, P1, R28, UR4, RZ ;  /* 0x000000041c1c7c10 */ /* 0x000fe4000ff3e0ff */
[----:B------:R-:W-:Y:S02]  /*a9f0*/  IADD3.X R234, R234, UR9, RZ, P5, !PT ;  /* 0x00000009eaea7c10 */ /* 0x000fe4000affe4ff */
[----:B------:R-:W-:Y:S01]  /*aa00*/  IADD3.X R202, R202, UR9, RZ, P4, !PT ;  /* 0x00000009caca7c10 */ /* 0x000fe2000a7fe4ff */
[----:B------:R0:W-:Y:S01]  /*aa10*/  STL [R1+0xc], R226 ;  /* 0x00000ce201007387 */ /* 0x0001e20000100800 */
[----:B------:R-:W-:-:S02]  /*aa20*/  IADD3 R30, P3, R30, UR4, RZ ;  /* 0x000000041e1e7c10 */ /* 0x000fc4000ff7e0ff */
[----:B------:R-:W-:Y:S01]  /*aa30*/  IADD3.X R214, R214, UR9, RZ, P1, !PT ;  /* 0x00000009d6d67c10 */ /* 0x000fe20008ffe4ff */
[----:B------:R1:W-:Y:S01]  /*aa40*/  STL [R1+0x10], R234 ;  /* 0x000010ea01007387 */ /* 0x0003e20000100800 */
[----:B------:R-:W-:-:S03]  /*aa50*/  IADD3 R31, P5, R31, UR4, RZ ;  /* 0x000000041f1f7c10 */ /* 0x000fc6000ffbe0ff */
[----:B------:R-:W4:Y:S04]  /*aa60*/  LDL.LU R198, [R1+0x2c] ;  /* 0x00002c0001c67983 */ /* 0x000f280000300800 */
[----:B------:R1:W-:Y:S04]  /*aa70*/  STL [R1+0x14], R202 ;  /* 0x000014ca01007387 */ /* 0x0003e80000100800 */
[----:B------:R-:W4:Y:S04]  /*aa80*/  LDL.LU R208, [R1+0x30] ;  /* 0x0000300001d07983 */ /* 0x000f280000300800 */
[----:B------:R1:W-:Y:S01]  /*aa90*/  STL [R1+0x18], R214 ;  /* 0x000018d601007387 */ /* 0x0003e20000100800 */
[----:B------:R-:W-:-:S03]  /*aaa0*/  IADD3 R112, P4, R112, UR4, RZ ;  /* 0x0000000470707c10 */ /* 0x000fc6000ff9e0ff */
[----:B------:R-:W4:Y:S04]  /*aab0*/  LDL.LU R209, [R1+0x34] ;  /* 0x0000340001d17983 */ /* 0x000f280000300800 */
[----:B------:R-:W4:Y:S01]  /*aac0*/  LDL.LU R222, [R1+0x38] ;  /* 0x0000380001de7983 */ /* 0x000f220000300800 */
[----:B------:R-:W-:Y:S02]  /*aad0*/  IADD3.X R0, R0, UR9, RZ, P4, !PT ;  /* 0x0000000900007c10 */ /* 0x000fe4000a7fe4ff */
[----:B--2---:R-:W-:-:S04]  /*aae0*/  IADD3 R29, P2, R29, UR4, RZ ;  /* 0x000000041d1d7c10 */ /* 0x004fc8000ff5e0ff */
[----:B---3--:R-:W-:-:S05]  /*aaf0*/  IADD3.X R215, R215, UR9, RZ, P2, !PT ;  /* 0x00000009d7d77c10 */ /* 0x008fca00097fe4ff */
[----:B------:R2:W-:Y:S01]  /*ab00*/  STL [R1+0x1c], R215 ;  /* 0x00001cd701007387 */ /* 0x0005e20000100800 */
[----:B------:R-:W-:-:S05]  /*ab10*/  IADD3.X R224, R224, UR9, RZ, P3, !PT ;  /* 0x00000009e0e07c10 */ /* 0x000fca0009ffe4ff */
[----:B------:R3:W-:Y:S04]  /*ab20*/  STL [R1+0x20], R224 ;  /* 0x000020e001007387 */ /* 0x0007e80000100800 */
[----:B0-----:R-:W4:Y:S04]  /*ab30*/  LDL.LU R226, [R1+0x68] ;  /* 0x0000680001e27983 */ /* 0x001f280000300800 */
[----:B-1----:R-:W4:Y:S01]  /*ab40*/  LDL.LU R234, [R1+0x54] ;  /* 0x0000540001ea7983 */ /* 0x002f220000300800 */
[----:B------:R-:W-:-:S03]  /*ab50*/  IADD3.X R225, R225, UR9, RZ, P5, !PT ;  /* 0x00000009e1e17c10 */ /* 0x000fc6000affe4ff */
[----:B------:R-:W4:Y:S04]  /*ab60*/  LDL.LU R202, [R1+0x70] ;  /* 0x0000700001ca7983 */ /* 0x000f280000300800 */
[----:B------:R0:W-:Y:S04]  /*ab70*/  STL [R1+0x24], R225 ;  /* 0x000024e101007387 */ /* 0x0001e80000100800 */
[----:B------:R-:W4:Y:S04]  /*ab80*/  LDL.LU R214, [R1+0x58] ;  /* 0x0000580001d67983 */ /* 0x000f280000300800 */
[----:B--2---:R-:W2:Y:S04]  /*ab90*/  LDL.LU R215, [R1+0x5c] ;  /* 0x00005c0001d77983 */ /* 0x004ea80000300800 */
[----:B---3--:R-:W3:Y:S04]  /*aba0*/  LDL.LU R224, [R1+0x60] ;  /* 0x0000600001e07983 */ /* 0x008ee80000300800 */
[----:B0-----:R-:W3:Y:S04]  /*abb0*/  LDL.LU R225, [R1+0x64] ;  /* 0x0000640001e17983 */ /* 0x001ee80000300800 */
[----:B------:R0:W-:Y:S04]  /*abc0*/  STL [R1+0x28], R0 ;  /* 0x0000280001007387 */ /* 0x0001e80000100800 */
[----:B0-----:R-:W2:Y:S01]  /*abd0*/  LDL.LU R0, [R1+0x84] ;  /* 0x0000840001007983 */ /* 0x001ea20000300800 */
[----:B------:R-:W-:-:S02]  /*abe0*/  IADD3 R113, P1, R113, UR4, RZ ;  /* 0x0000000471717c10 */ /* 0x000fc4000ff3e0ff */
[----:B------:R-:W-:Y:S02]  /*abf0*/  IADD3 R114, P2, R114, UR4, RZ ;  /* 0x0000000472727c10 */ /* 0x000fe4000ff5e0ff */
[----:B------:R-:W-:Y:S02]  /*ac00*/  IADD3 R115, P3, R115, UR4, RZ ;  /* 0x0000000473737c10 */ /* 0x000fe4000ff7e0ff */
[----:B------:R-:W-:Y:S02]  /*ac10*/  IADD3 R124, P5, R124, UR4, RZ ;  /* 0x000000047c7c7c10 */ /* 0x000fe4000ffbe0ff */
[----:B------:R-:W-:Y:S02]  /*ac20*/  IADD3 R125, P4, R125, UR4, RZ ;  /* 0x000000047d7d7c10 */ /* 0x000fe4000ff9e0ff */
[----:B----4-:R-:W-:Y:S02]  /*ac30*/  IADD3.X R198, R198, UR9, RZ, P1, !PT ;  /* 0x00000009c6c67c10 */ /* 0x010fe40008ffe4ff */
[----:B------:R-:W-:-:S03]  /*ac40*/  IADD3.X R208, R208, UR9, RZ, P2, !PT ;  /* 0x00000009d0d07c10 */ /* 0x000fc600097fe4ff */
[----:B------:R-:W-:Y:S01]  /*ac50*/  STL [R1+0x2c], R198 ;  /* 0x00002cc601007387 */ /* 0x000fe20000100800 */
[----:B------:R-:W-:-:S03]  /*ac60*/  IADD3.X R209, R209, UR9, RZ, P3, !PT ;  /* 0x00000009d1d17c10 */ /* 0x000fc60009ffe4ff */
[----:B------:R-:W-:Y:S01]  /*ac70*/  STL [R1+0x30], R208 ;  /* 0x000030d001007387 */ /* 0x000fe20000100800 */
[----:B------:R-:W-:-:S03]  /*ac80*/  IADD3.X R222, R222, UR9, RZ, P5, !PT ;  /* 0x00000009dede7c10 */ /* 0x000fc6000affe4ff */
[----:B------:R-:W-:Y:S04]  /*ac90*/  STL [R1+0x34], R209 ;  /* 0x000034d101007387 */ /* 0x000fe80000100800 */
[----:B------:R-:W-:Y:S01]  /*aca0*/  STL [R1+0x38], R222 ;  /* 0x000038de01007387 */ /* 0x000fe20000100800 */
[----:B--2---:R-:W-:-:S05]  /*acb0*/  IADD3.X R0, R0, UR9, RZ, P4, !PT ;  /* 0x0000000900007c10 */ /* 0x004fca000a7fe4ff */
[----:B------:R0:W-:Y:S04]  /*acc0*/  STL [R1+0x3c], R0 ;  /* 0x00003c0001007387 */ /* 0x0001e80000100800 */
[----:B0-----:R-:W2:Y:S01]  /*acd0*/  LDL.LU R0, [R1+0x80] ;  /* 0x0000800001007983 */ /* 0x001ea20000300800 */
[----:B------:R-:W-:Y:S02]  /*ace0*/  IADD3 R126, P1, R126, UR4, RZ ;  /* 0x000000047e7e7c10 */ /* 0x000fe4000ff3e0ff */
[----:B------:R-:W-:Y:S02]  /*acf0*/  IADD3 R127, P2, R127, UR4, RZ ;  /* 0x000000047f7f7c10 */ /* 0x000fe4000ff5e0ff */
[----:B------:R-:W-:Y:S02]  /*ad00*/  IADD3 R128, P3, R128, UR4, RZ ;  /* 0x0000000480807c10 */ /* 0x000fe4000ff7e0ff */
[----:B------:R-:W-:-:S02]  /*ad10*/  IADD3 R226, P4, R226, UR4, RZ ;  /* 0x00000004e2e27c10 */ /* 0x000fc4000ff9e0ff */
[----:B------:R-:W-:Y:S02]  /*ad20*/  IADD3.X R234, R234, UR9, RZ, P1, !PT ;  /* 0x00000009eaea7c10 */ /* 0x000fe40008ffe4ff */
[----:B------:R-:W-:Y:S02]  /*ad30*/  IADD3 R202, P1, R202, UR4, RZ ;  /* 0x00000004caca7c10 */ /* 0x000fe4000ff3e0ff */
[----:B------:R-:W-:Y:S02]  /*ad40*/  IADD3 R129, P5, R129, UR4, RZ ;  /* 0x0000000481817c10 */ /* 0x000fe4000ffbe0ff */
[----:B------:R-:W-:Y:S01]  /*ad50*/  IADD3.X R214, R214, UR9, RZ, P2, !PT ;  /* 0x00000009d6d67c10 */ /* 0x000fe200097fe4ff */
[----:B------:R-:W-:Y:S01]  /*ad60*/  STL [R1+0x68], R226 ;  /* 0x000068e201007387 */ /* 0x000fe20000100800 */
[----:B------:R-:W-:Y:S02]  /*ad70*/  IADD3.X R215, R215, UR9, RZ, P3, !PT ;  /* 0x00000009d7d77c10 */ /* 0x000fe40009ffe4ff */
[----:B---3--:R-:W-:Y:S01]  /*ad80*/  IADD3.X R224, R224, UR9, RZ, P5, !PT ;  /* 0x00000009e0e07c10 */ /* 0x008fe2000affe4ff */
[----:B------:R-:W-:Y:S01]  /*ad90*/  STL [R1+0x54], R234 ;  /* 0x000054ea01007387 */ /* 0x000fe20000100800 */
[----:B------:R-:W-:-:S03]  /*ada0*/  IADD3.X R225, R225, UR9, RZ, P4, !PT ;  /* 0x00000009e1e17c10 */ /* 0x000fc6000a7fe4ff */
[----:B------:R-:W-:Y:S01]  /*adb0*/  STL [R1+0x70], R202 ;  /* 0x000070ca01007387 */ /* 0x000fe20000100800 */
[----:B------:R-:W-:-:S03]  /*adc0*/  UIADD3 UR58, UP4, UR4, UR58, URZ ;  /* 0x0000003a043a7290 */ /* 0x000fc6000ff9e03f */
[----:B------:R-:W-:Y:S01]  /*add0*/  STL [R1+0x58], R214 ;  /* 0x000058d601007387 */ /* 0x000fe20000100800 */
[----:B------:R-:W-:-:S03]  /*ade0*/  UIADD3 UR57, UP3, UR4, UR57, URZ ;  /* 0x0000003904397290 */ /* 0x000fc6000ff7e03f */
[----:B------:R-:W-:Y:S01]  /*adf0*/  STL [R1+0x5c], R215 ;  /* 0x00005cd701007387 */ /* 0x000fe20000100800 */
[----:B------:R-:W-:Y:S02]  /*ae00*/  UIADD3 UR56, UP6, UR4, UR56, URZ ;  /* 0x0000003804387290 */ /* 0x000fe4000ffde03f */
[----:B------:R-:W-:Y:S02]  /*ae10*/  UIADD3 UR55, UP5, UR4, UR55, URZ ;  /* 0x0000003704377290 */ /* 0x000fe4000ffbe03f */
[----:B------:R-:W-:Y:S01]  /*ae20*/  UIADD3 UR54, UP2, UR4, UR54, URZ ;  /* 0x0000003604367290 */ /* 0x000fe2000ff5e03f */
[----:B------:R-:W-:Y:S01]  /*ae30*/  IADD3 R4, P0, R37, R4, RZ ;  /* 0x0000000425047210 */ /* 0x000fe20007f1e0ff */
[----:B------:R-:W-:Y:S02]  /*ae40*/  UIADD3 UR5, UR5, -0x1, URZ ;  /* 0xffffffff05057890 */ /* 0x000fe4000fffe03f */
[----:B------:R-:W-:Y:S02]  /*ae50*/  UIADD3.X UR32, UR9, UR32, URZ, UP4, !UPT ;  /* 0x0000002009207290 */ /* 0x000fe4000a7fe43f */
[----:B------:R-:W-:-:S02]  /*ae60*/  UIADD3.X UR31, UR9, UR31, URZ, UP3, !UPT ;  /* 0x0000001f091f7290 */ /* 0x000fc40009ffe43f */
[----:B------:R-:W-:Y:S02]  /*ae70*/  UIADD3.X UR30, UR9, UR30, URZ, UP6, !UPT ;  /* 0x0000001e091e7290 */ /* 0x000fe4000b7fe43f */
[----:B------:R-:W-:Y:S02]  /*ae80*/  UIADD3.X UR29, UR9, UR29, URZ, UP5, !UPT ;  /* 0x0000001d091d7290 */ /* 0x000fe4000affe43f */
[----:B------:R-:W-:Y:S01]  /*ae90*/  UIADD3.X UR28, UR9, UR28, URZ, UP2, !UPT ;  /* 0x0000001c091c7290 */ /* 0x000fe200097fe43f */
[----:B------:R-:W-:Y:S01]  /*aea0*/  LEA.HI.X.SX32 R6, R37, R6, 0x1, P0 ;  /* 0x0000000625067211 */ /* 0x000fe200000f0eff */
[----:B------:R-:W-:Y:S02]  /*aeb0*/  UIADD3 UR53, UP1, UR4, UR53, URZ ;  /* 0x0000003504357290 */ /* 0x000fe4000ff3e03f */
[----:B------:R-:W-:Y:S02]  /*aec0*/  UIADD3 UR52, UP0, UR4, UR52, URZ ;  /* 0x0000003404347290 */ /* 0x000fe4000ff1e03f */
[----:B------:R-:W-:-:S02]  /*aed0*/  UIADD3 UR51, UP4, UR4, UR51, URZ ;  /* 0x0000003304337290 */ /* 0x000fc4000ff9e03f */
[----:B------:R-:W-:Y:S02]  /*aee0*/  UIADD3 UR50, UP3, UR4, UR50, URZ ;  /* 0x0000003204327290 */ /* 0x000fe4000ff7e03f */
[----:B------:R-:W-:Y:S02]  /*aef0*/  UIADD3 UR49, UP6, UR4, UR49, URZ ;  /* 0x0000003104317290 */ /* 0x000fe4000ffde03f */
[----:B------:R-:W-:Y:S02]  /*af00*/  UIADD3 UR48, UP5, UR4, UR48, URZ ;  /* 0x0000003004307290 */ /* 0x000fe4000ffbe03f */
[----:B------:R-:W-:Y:S01]  /*af10*/  UIADD3 UR47, UP2, UR4, UR47, URZ ;  /* 0x0000002f042f7290 */ /* 0x000fe2000ff5e03f */
[----:B------:R-:W-:Y:S01]  /*af20*/  ISETP.NE.U32.AND P0, PT, RZ, UR5, PT ;  /* 0x00000005ff007c0c */ /* 0x000fe2000bf05070 */
[----:B------:R-:W-:Y:S02]  /*af30*/  UIADD3.X UR27, UR9, UR27, URZ, UP1, !UPT ;  /* 0x0000001b091b7290 */ /* 0x000fe40008ffe43f */
[----:B------:R-:W-:-:S02]  /*af40*/  UIADD3.X UR26, UR9, UR26, URZ, UP0, !UPT ;  /* 0x0000001a091a7290 */ /* 0x000fc400087fe43f */
[----:B------:R-:W-:Y:S02]  /*af50*/  UIADD3.X UR25, UR9, UR25, URZ, UP4, !UPT ;  /* 0x0000001909197290 */ /* 0x000fe4000a7fe43f */
[----:B------:R-:W-:Y:S02]  /*af60*/  UIADD3.X UR24, UR9, UR24, URZ, UP3, !UPT ;  /* 0x0000001809187290 */ /* 0x000fe40009ffe43f */
[----:B------:R-:W-:Y:S02]  /*af70*/  UIADD3.X UR23, UR9, UR23, URZ, UP6, !UPT ;  /* 0x0000001709177290 */ /* 0x000fe4000b7fe43f */
[----:B------:R-:W-:Y:S02]  /*af80*/  UIADD3.X UR22, UR9, UR22, URZ, UP5, !UPT ;  /* 0x0000001609167290 */ /* 0x000fe4000affe43f */
[----:B------:R-:W-:Y:S02]  /*af90*/  UIADD3.X UR21, UR9, UR21, URZ, UP2, !UPT ;  /* 0x0000001509157290 */ /* 0x000fe400097fe43f */
[----:B------:R-:W-:-:S02]  /*afa0*/  UIADD3 UR46, UP1, UR4, UR46, URZ ;  /* 0x0000002e042e7290 */ /* 0x000fc4000ff3e03f */
[----:B------:R-:W-:Y:S02]  /*afb0*/  UIADD3 UR45, UP0, UR4, UR45, URZ ;  /* 0x0000002d042d7290 */ /* 0x000fe4000ff1e03f */
[----:B------:R-:W-:Y:S02]  /*afc0*/  UIADD3 UR44, UP4, UR4, UR44, URZ ;  /* 0x0000002c042c7290 */ /* 0x000fe4000ff9e03f */
[----:B------:R-:W-:Y:S02]  /*afd0*/  UIADD3 UR43, UP3, UR4, UR43, URZ ;  /* 0x0000002b042b7290 */ /* 0x000fe4000ff7e03f */
[----:B------:R-:W-:Y:S02]  /*afe0*/  UIADD3 UR42, UP6, UR4, UR42, URZ ;  /* 0x0000002a042a7290 */ /* 0x000fe4000ffde03f */
[----:B------:R-:W-:Y:S02]  /*aff0*/  UIADD3 UR41, UP5, UR4, UR41, URZ ;  /* 0x0000002904297290 */ /* 0x000fe4000ffbe03f */
[----:B------:R-:W-:Y:S01]  /*b000*/  UIADD3 UR40, UP2, UR4, UR40, URZ ;  /* 0x0000002804287290 */ /* 0x000fe2000ff5e03f */
[----:B------:R-:W-:-:S02]  /*b010*/  F2FP.F16.E5M2.UNPACK_B R42, R120 ;  /* 0x00000078ff2a723e */ /* 0x000fc400020004ff */
[----:B------:R-:W-:Y:S02]  /*b020*/  F2FP.F16.E5M2.UNPACK_B R43, R121 ;  /* 0x00000079ff2b723e */ /* 0x000fe400020004ff */
[----:B------:R-:W-:Y:S02]  /*b030*/  F2FP.F16.E5M2.UNPACK_B R32, R32 ;  /* 0x00000020ff20723e */ /* 0x000fe400020004ff */
[----:B------:R-:W-:Y:S02]  /*b040*/  F2FP.F16.E5M2.UNPACK_B R33, R33 ;  /* 0x00000021ff21723e */ /* 0x000fe400020004ff */
[----:B------:R-:W-:Y:S02]  /*b050*/  F2FP.F16.E5M2.UNPACK_B R34, R34 ;  /* 0x00000022ff22723e */ /* 0x000fe400020004ff */
[----:B------:R-:W-:Y:S01]  /*b060*/  F2FP.F16.E5M2.UNPACK_B R35, R35 ;  /* 0x00000023ff23723e */ /* 0x000fe200020004ff */
[----:B------:R-:W-:Y:S01]  /*b070*/  UIADD3.X UR20, UR9, UR20, URZ, UP1, !UPT ;  /* 0x0000001409147290 */ /* 0x000fe20008ffe43f */
[----:B------:R-:W-:Y:S01]  /*b080*/  IADD3 R7, P6, R7, UR4, RZ ;  /* 0x0000000407077c10 */ /* 0x000fe2000ffde0ff */
        /* <DEDUP_REMOVED lines=13> */
[----:B------:R-:W-:Y:S01]  /*b160*/  HMMA.16816.F32 R56, R40, R44, R56 ;  /* 0x0000002c2838723c */ /* 0x000fe20000001838 */
[----:B------:R-:W-:Y:S01]  /*b170*/  IADD3.X R143, R143, UR9, RZ, P6, !PT ;  /* 0x000000098f8f7c10 */ /* 0x000fe2000b7fe4ff */
[----:B------:R-:W-:-:S02]  /*b180*/  UIADD3.X UR13, UR9, UR13, URZ, UP1, !UPT ;  /* 0x0000000d090d7290 */ /* 0x000fc40008ffe43f */
[----:B------:R-:W-:Y:S02]  /*b190*/  UIADD3.X UR12, UR9, UR12, URZ, UP0, !UPT ;  /* 0x0000000c090c7290 */ /* 0x000fe400087fe43f */
[C---:B------:R-:W-:Y:S01]  /*b1a0*/  HMMA.16816.F32 R108, R40.reuse, R116, R108 ;  /* 0x00000074286c723c */ /* 0x040fe2000000186c */
[----:B------:R-:W-:Y:S02]  /*b1b0*/  UIADD3.X UR11, UR9, UR11, URZ, UP4, !UPT ;  /* 0x0000000b090b7290 */ /* 0x000fe4000a7fe43f */
[----:B------:R-:W-:Y:S02]  /*b1c0*/  UIADD3.X UR10, UR9, UR10, URZ, UP3, !UPT ;  /* 0x0000000a090a7290 */ /* 0x000fe40009ffe43f */
[----:B------:R-:W-:Y:S01]  /*b1d0*/  UIADD3.X UR8, UR9, UR8, URZ, UP6, !UPT ;  /* 0x0000000809087290 */ /* 0x000fe2000b7fe43f */
[----:B------:R-:W-:Y:S01]  /*b1e0*/  HMMA.16816.F32 R104, R40, R46, R104 ;  /* 0x0000002e2868723c */ /* 0x000fe20000001868 */
[----:B------:R-:W-:Y:S02]  /*b1f0*/  UIADD3.X UR59, UR9, UR59, URZ, UP5, !UPT ;  /* 0x0000003b093b7290 */ /* 0x000fe4000affe43f */
[----:B------:R-:W-:-:S03]  /*b200*/  UIADD3.X UR60, UR9, UR60, URZ, UP2, !UPT ;  /* 0x0000003c093c7290 */ /* 0x000fc600097fe43f */
[----:B------:R-:W-:Y:S01]  /*b210*/  HMMA.16816.F32 R100, R40, R118, R100 ;  /* 0x000000762864723c */ /* 0x000fe20000001864 */
[----:B------:R-:W-:-:S05]  /*b220*/  VIADD R5, R5, 0xffffffc0 ;  /* 0xffffffc005057836 */ /* 0x000fca0000000000 */
[C---:B------:R-:W-:Y:S06]  /*b230*/  HMMA.16816.F32 R64, R32.reuse, R44, R64 ;  /* 0x0000002c2040723c */ /* 0x040fec0000001840 */
[C---:B------:R-:W-:Y:S06]  /*b240*/  HMMA.16816.F32 R60, R32.reuse, R116, R60 ;  /* 0x00000074203c723c */ /* 0x040fec000000183c */
[C---:B------:R-:W-:Y:S06]  /*b250*/  HMMA.16816.F32 R48, R32.reuse, R46, R48 ;  /* 0x0000002e2030723c */ /* 0x040fec0000001830 */
[----:B------:R-:W-:Y:S01]  /*b260*/  HMMA.16816.F32 R52, R32, R118, R52 ;  /* 0x000000762034723c */ /* 0x000fe20000001834 */
[----:B--2---:R-:W-:-:S05]  /*b270*/  IADD3.X R0, R0, UR9, RZ, P1, !PT ;  /* 0x0000000900007c10 */ /* 0x004fca0008ffe4ff */
[----:B------:R0:W-:Y:S04]  /*b280*/  STL [R1+0x6c], R0 ;  /* 0x00006c0001007387 */ /* 0x0001e80000100800 */
[----:B------:R1:W-:Y:S04]  /*b290*/  STL [R1+0x60], R224 ;  /* 0x000060e001007387 */ /* 0x0003e80000100800 */
[----:B0-----:R1:W5:Y:S04]  /*b2a0*/  LDL.LU R0, [R1+0x7c] ;  /* 0x00007c0001007983 */ /* 0x0013680000300800 */
[----:B------:R1:W-:Y:S01]  /*b2b0*/  STL [R1+0x64], R225 ;  /* 0x000064e101007387 */ /* 0x0003e20000100800 */
[----:B------:R-:W-:Y:S05]  /*b2c0*/  @P0 BRA `(.L_x_2) ;  /* 0xffffff9c00f00947 */ /* 0x000fea000383ffff */
.L_x_1:
[----:B------:R-:W2:Y:S01]  /*b2d0*/  LDL.LU R33, [R1+0x78] ;  /* 0x0000780001217983 */ /* 0x000ea20000300800 */
[----:B------:R-:W0:Y:S01]  /*b2e0*/  S2R R4, SR_TID.X ;  /* 0x0000000000047919 */ /* 0x000e220000002100 */
[----:B------:R-:W3:Y:S01]  /*b2f0*/  S2UR UR5, SR_CgaCtaId ;  /* 0x00000000000579c3 */ /* 0x000ee20000008800 */
[----:B------:R-:W-:Y:S01]  /*b300*/  UMOV UR4, 0x400 ;  /* 0x0000040000047882 */ /* 0x000fe20000000000 */
[----:B------:R-:W-:Y:S01]  /*b310*/  F2FP.SATFINITE.E5M2.F32.PACK_AB_MERGE_C R58, R59, R58, RZ ;  /* 0x0000003a3b3a723e */ /* 0x000fe200048060ff */
[----:B------:R-:W4:Y:S01]  /*b320*/  LDL.LU R32, [R1+0x74] ;  /* 0x0000740001207983 */ /* 0x000f220000300800 */
[----:B------:R-:W-:Y:S01]  /*b330*/  F2FP.SATFINITE.E5M2.F32.PACK_AB_MERGE_C R111, R111, R110, RZ ;  /* 0x0000006e6f6f723e */ /* 0x000fe200048060ff */
[----:B------:R-:W-:Y:S01]  /*b340*/  ULDC.64 UR8, c[0x0][0x228] ;  /* 0x00008a0000087ab9 */ /* 0x000fe20000000a00 */
[----:B------:R-:W-:Y:S01]  /*b350*/  F2FP.SATFINITE.E5M2.F32.PACK_AB_MERGE_C R56, R57, R56, RZ ;  /* 0x000000383938723e */ /* 0x000fe200048060ff */
[C---:B-----5:R-:W-:Y:S01]  /*b360*/  VIADD R9, R0.reuse, 0x1 ;  /* 0x0000000100097836 */ /* 0x060fe20000000000 */
[----:B------:R-:W-:Y:S01]  /*b370*/  F2FP.SATFINITE.E5M2.F32.PACK_AB_MERGE_C R109, R109, R108, RZ ;  /* 0x0000006c6d6d723e */ /* 0x000fe200048060ff */
[C---:B------:R-:W-:Y:S01]  /*b380*/  VIADD R8, R0.reuse, 0x4 ;  /* 0x0000000400087836 */ /* 0x040fe20000000000 */
[----:B------:R-:W-:Y:S01]  /*b390*/  F2FP.SATFINITE.E5M2.F32.PACK_AB_MERGE_C R96, R97, R96, RZ ;  /* 0x000000606160723e */ /* 0x000fe200048060ff */
[C---:B------:R-:W-:Y:S01]  /*b3a0*/  VIADD R18, R0.reuse, 0x5 ;  /* 0x0000000500127836 */ /* 0x040fe20000000000 */
[----:B------:R-:W-:Y:S01]  /*b3b0*/  F2FP.SATFINITE.E5M2.F32.PACK_AB_MERGE_C R98, R99, R98, RZ ;  /* 0x000000626362723e */ /* 0x000fe200048060ff */
[C---:B------:R-:W-:Y:S01]  /*b3c0*/  VIADD R20, R0.reuse, 0x7 ;  /* 0x0000000700147836 */ /* 0x040fe20000000000 */
[----:B------:R-:W-:Y:S01]  /*b3d0*/  F2FP.SATFINITE.E5M2.F32.PACK_AB_MERGE_C R93, R93, R92, RZ ;  /* 0x0000005c5d5d723e */ /* 0x000fe200048060ff */
[----:B------:R-:W-:Y:S01]  /*b3e0*/  VIADD R22, R0, 0xa ;  /* 0x0000000a00167836 */ /* 0x000fe20000000000 */
[----:B------:R-:W-:-:S02]  /*b3f0*/  F2FP.SATFINITE.E5M2.F32.PACK_AB_MERGE_C R95, R95, R94, RZ ;  /* 0x0000005e5f5f723e */ /* 0x000fc400048060ff */
[----:B------:R-:W-:Y:S02]  /*b400*/  F2FP.SATFINITE.E5M2.F32.PACK_AB_MERGE_C R82, R83, R82, RZ ;  /* 0x000000525352723e */ /* 0x000fe400048060ff */
[----:B------:R-:W-:Y:S02]  /*b410*/  F2FP.SATFINITE.E5M2.F32.PACK_AB_MERGE_C R79, R79, R78, RZ ;  /* 0x0000004e4f4f723e */ /* 0x000fe400048060ff */
[----:B------:R-:W-:Y:S01]  /*b420*/  F2FP.SATFINITE.E5M2.F32.PACK_AB_MERGE_C R80, R81, R80, RZ ;  /* 0x000000505150723e */ /* 0x000fe200048060ff */
[----:B---3--:R-:W-:Y:S01]  /*b430*/  ULEA UR4, UR5, UR4, 0x18 ;  /* 0x0000000405047291 */ /* 0x008fe2000f8ec03f */
[----:B------:R-:W-:Y:S02]  /*b440*/  F2FP.SATFINITE.E5M2.F32.PACK_AB_MERGE_C R77, R77, R76, RZ ;  /* 0x0000004c4d4d723e */ /* 0x000fe400048060ff */
[----:B------:R-:W-:Y:S02]  /*b450*/  F2FP.SATFINITE.E5M2.F32.PACK_AB_MERGE_C R64, R65, R64, RZ ;  /* 0x000000404140723e */ /* 0x000fe400048060ff */
[----:B------:R-:W-:Y:S01]  /*b460*/  F2FP.SATFINITE.E5M2.F32.PACK_AB_MERGE_C R66, R67, R66, RZ ;  /* 0x000000424342723e */ /* 0x000fe200048060ff */
[----:B0-----:R-:W-:Y:S01]  /*b470*/  IMAD.SHL.U32 R4, R4, 0x20, RZ ;  /* 0x0000002004047824 */ /* 0x001fe200078e00ff */
[----:B------:R-:W-:-:S02]  /*b480*/  F2FP.SATFINITE.E5M2.F32.PACK_AB_MERGE_C R61, R61, R60, RZ ;  /* 0x0000003c3d3d723e */ /* 0x000fc400048060ff */
[----:B------:R-:W-:Y:S02]  /*b490*/  F2FP.SATFINITE.E5M2.F32.PACK_AB_MERGE_C R63, R63, R62, RZ ;  /* 0x0000003e3f3f723e */ /* 0x000fe400048060ff */
[----:B------:R-:W-:Y:S02]  /*b4a0*/  LOP3.LUT R4, R4, 0x400, RZ, 0xc0, !PT ;  /* 0x0000040004047812 */ /* 0x000fe400078ec0ff */
[----:B------:R-:W-:Y:S02]  /*b4b0*/  PRMT R57, R58, 0x5410, R111 ;  /* 0x000054103a397816 */ /* 0x000fe4000000006f */
[----:B------:R-:W-:Y:S02]  /*b4c0*/  PRMT R56, R56, 0x5410, R109 ;  /* 0x0000541038387816 */ /* 0x000fe4000000006d */
[----:B------:R-:W-:Y:S02]  /*b4d0*/  PRMT R58, R96, 0x5410, R93 ;  /* 0x00005410603a7816 */ /* 0x000fe4000000005d */
[----:B------:R-:W-:-:S02]  /*b4e0*/  PRMT R59, R98, 0x5410, R95 ;  /* 0x00005410623b7816 */ /* 0x000fc4000000005f */
[----:B------:R-:W-:Y:S02]  /*b4f0*/  PRMT R81, R82, 0x5410, R79 ;  /* 0x0000541052517816 */ /* 0x000fe4000000004f */
[----:B------:R-:W-:Y:S02]  /*b500*/  PRMT R80, R80, 0x5410, R77 ;  /* 0x0000541050507816 */ /* 0x000fe4000000004d */
[----:B------:R-:W-:Y:S02]  /*b510*/  PRMT R82, R64, 0x5410, R61 ;  /* 0x0000541040527816 */ /* 0x000fe4000000003d */
[----:B------:R-:W-:Y:S02]  /*b520*/  PRMT R83, R66, 0x5410, R63 ;  /* 0x0000541042537816 */ /* 0x000fe4000000003f */
[----:B------:R-:W-:Y:S01]  /*b530*/  LEA R21, R2, UR4, 0x4 ;  /* 0x0000000402157c11 */ /* 0x000fe2000f8e20ff */
[----:B------:R-:W-:Y:S01]  /*b540*/  VIADD R2, R0, 0x2 ;  /* 0x0000000200027836 */ /* 0x000fe20000000000 */
[----:B------:R-:W-:-:S02]  /*b550*/  F2FP.SATFINITE.E5M2.F32.PACK_AB_MERGE_C R106, R107, R106, RZ ;  /* 0x0000006a6b6a723e */ /* 0x000fc400048060ff */
[----:B------:R-:W-:Y:S02]  /*b560*/  F2FP.SATFINITE.E5M2.F32.PACK_AB_MERGE_C R103, R103, R102, RZ ;  /* 0x000000666767723e */ /* 0x000fe400048060ff */
[----:B------:R-:W-:Y:S02]  /*b570*/  F2FP.SATFINITE.E5M2.F32.PACK_AB_MERGE_C R104, R105, R104, RZ ;  /* 0x000000686968723e */ /* 0x000fe400048060ff */
[----:B------:R-:W-:Y:S02]  /*b580*/  F2FP.SATFINITE.E5M2.F32.PACK_AB_MERGE_C R101, R101, R100, RZ ;  /* 0x000000646565723e */ /* 0x000fe400048060ff */
[----:B------:R-:W-:Y:S02]  /*b590*/  F2FP.SATFINITE.E5M2.F32.PACK_AB_MERGE_C R88, R89, R88, RZ ;  /* 0x000000585958723e */ /* 0x000fe400048060ff */
[----:B------:R-:W-:Y:S02]  /*b5a0*/  F2FP.SATFINITE.E5M2.F32.PACK_AB_MERGE_C R90, R91, R90, RZ ;  /* 0x0000005a5b5a723e */ /* 0x000fe400048060ff */
        /* <DEDUP_REMOVED lines=10> */
[----:B------:R-:W-:Y:S02]  /*b650*/  PRMT R105, R106, 0x5410, R103 ;  /* 0x000054106a697816 */ /* 0x000fe40000000067 */
[----:B------:R-:W-:Y:S02]  /*b660*/  PRMT R104, R104, 0x5410, R101 ;  /* 0x0000541068687816 */ /* 0x000fe40000000065 */
[----:B------:R-:W-:-:S02]  /*b670*/  PRMT R106, R88, 0x5410, R85 ;  /* 0x00005410586a7816 */ /* 0x000fc40000000055 */
[----:B------:R-:W-:Y:S02]  /*b680*/  PRMT R107, R90, 0x5410, R87 ;  /* 0x000054105a6b7816 */ /* 0x000fe40000000057 */
[----:B------:R-:W-:Y:S02]  /*b690*/  PRMT R73, R74, 0x5410, R71 ;  /* 0x000054104a497816 */ /* 0x000fe40000000047 */
[----:B------:R-:W-:Y:S02]  /*b6a0*/  PRMT R72, R72, 0x5410, R69 ;  /* 0x0000541048487816 */ /* 0x000fe40000000045 */
[----:B------:R-:W-:Y:S02]  /*b6b0*/  PRMT R74, R48, 0x5410, R53 ;  /* 0x00005410304a7816 */ /* 0x000fe40000000035 */
[----:B------:R-:W-:Y:S02]  /*b6c0*/  PRMT R75, R50, 0x5410, R55 ;  /* 0x00005410324b7816 */ /* 0x000fe40000000037 */
[----:B--2---:R-:W-:-:S04]  /*b6d0*/  LOP3.LUT R3, R33, 0x1f0, RZ, 0xc0, !PT ;  /* 0x000001f021037812 */ /* 0x004fc800078ec0ff */
[----:B------:R-:W-:Y:S01]  /*b6e0*/  IADD3 R16, R3, UR4, R4 ;  /* 0x0000000403107c10 */ /* 0x000fe2000fffe004 */
[----:B------:R-:W-:Y:S01]  /*b6f0*/  BAR.SYNC.DEFER_BLOCKING 0x0 ;  /* 0x0000000000007b1d */ /* 0x000fe20000010000 */
[----:B------:R-:W-:Y:S01]  /*b700*/  VIADD R3, R0, 0x3 ;  /* 0x0000000300037836 */ /* 0x000fe20000000000 */
[----:B----4-:R-:W-:-:S04]  /*b710*/  ISETP.GE.AND P0, PT, R32, UR8, PT ;  /* 0x0000000820007c0c */ /* 0x010fc8000bf06270 */
[----:B------:R-:W-:Y:S01]  /*b720*/  ULDC UR4, c[0x0][0x244] ;  /* 0x0000910000047ab9 */ /* 0x000fe20000000800 */
[----:B------:R-:W-:Y:S02]  /*b730*/  ISETP.LT.AND P5, PT, R9, UR9, !P0 ;  /* 0x0000000909007c0c */ /* 0x000fe4000c7a1270 */
[----:B------:R-:W-:Y:S02]  /*b740*/  ISETP.LT.AND P3, PT, R8, UR9, !P0 ;  /* 0x0000000908007c0c */ /* 0x000fe4000c761270 */
[----:B------:R-:W-:Y:S01]  /*b750*/  ISETP.LT.AND P1, PT, R2, UR9, !P0 ;  /* 0x0000000902007c0c */ /* 0x000fe2000c721270 */
[----:B------:R-:W-:Y:S01]  /*b760*/  IMAD R2, R32, UR4, RZ ;  /* 0x0000000420027c24 */ /* 0x000fe2000f8e02ff */
[----:B------:R-:W-:Y:S01]  /*b770*/  ULDC.64 UR4, c[0x0][0x220] ;  /* 0x0000880000047ab9 */ /* 0x000fe20000000a00 */
[----:B------:R-:W-:-:S03]  /*b780*/  ISETP.LT.AND P4, PT, R3, UR9, !P0 ;  /* 0x0000000903007c0c */ /* 0x000fc6000c781270 */
[----:B------:R-:W-:Y:S01]  /*b790*/  IADD3 R3, P2, R2, UR4, RZ ;  /* 0x0000000402037c10 */ /* 0x000fe2000ff5e0ff */
[----:B------:R-:W-:Y:S02]  /*b7a0*/  ULDC UR4, c[0x0][0x248] ;  /* 0x0000920000047ab9 */ /* 0x000fe40000000800 */
[----:B------:R-:W-:Y:S01]  /*b7b0*/  IMAD R13, R0, UR4, RZ ;  /* 0x00000004000d7c24 */ /* 0x000fe2000f8e02ff */
[----:B------:R-:W-:Y:S02]  /*b7c0*/  LEA.HI.X.SX32 R2, R2, UR5, 0x1, P2 ;  /* 0x0000000502027c11 */ /* 0x000fe400090f0eff */
[----:B------:R-:W-:Y:S01]  /*b7d0*/  ISETP.LT.AND P2, PT, R0, UR9, !P0 ;  /* 0x0000000900007c0c */ /* 0x000fe2000c741270 */
[----:B------:R-:W-:Y:S01]  /*b7e0*/  STSM.16.M88.4 [R16], R56 ;  /* 0x0000003810007844 */ /* 0x000fe20000000200 */
[CC--:B------:R-:W-:Y:S01]  /*b7f0*/  IADD3 R12, P6, R13.reuse, R3.reuse, RZ ;  /* 0x000000030d0c7210 */ /* 0x0c0fe20007fde0ff */
[C---:B------:R-:W-:Y:S02]  /*b800*/  VIADD R15, R13.reuse, UR4 ;  /* 0x000000040d0f7c36 */ /* 0x040fe40008000000 */
[----:B------:R-:W-:Y:S01]  /*b810*/  STSM.16.M88.4 [R16+0x200], R80 ;  /* 0x0002005010007844 */ /* 0x000fe20000000200 */
[----:B------:R-:W-:Y:S01]  /*b820*/  LEA.HI.X.SX32 R13, R13, R2, 0x1, P6 ;  /* 0x000000020d0d7211 */ /* 0x000fe200030f0eff */
[C---:B------:R-:W-:Y:S01]  /*b830*/  VIADD R17, R15.reuse, UR4 ;  /* 0x000000040f117c36 */ /* 0x040fe20008000000 */
[----:B------:R-:W-:Y:S01]  /*b840*/  BAR.SYNC.DEFER_BLOCKING 0x0 ;  /* 0x0000000000007b1d */ /* 0x000fe20000010000 */
[----:B------:R-:W-:-:S02]  /*b850*/  IADD3 R14, P6, R15, R3, RZ ;  /* 0x000000030f0e7210 */ /* 0x000fc40007fde0ff */
[----:B------:R-:W-:Y:S02]  /*b860*/  VIADD R19, R17, UR4 ;  /* 0x0000000411137c36 */ /* 0x000fe40008000000 */
[----:B------:R-:W-:Y:S01]  /*b870*/  LEA.HI.X.SX32 R15, R15, R2, 0x1, P6 ;  /* 0x000000020f0f7211 */ /* 0x000fe200030f0eff */
[----:B------:R-:W0:Y:S04]  /*b880*/  LDS.128 R4, [R21] ;  /* 0x0000000015047984 */ /* 0x000e280000000c00 */
[----:B------:R-:W2:Y:S01]  /*b890*/  LDS.128 R8, [R21+0x400] ;  /* 0x0004000015087984 */ /* 0x000ea20000000c00 */
[----:B------:R-:W-:Y:S06]  /*b8a0*/  BAR.SYNC.DEFER_BLOCKING 0x0 ;  /* 0x0000000000007b1d */ /* 0x000fec0000010000 */
[----:B------:R-:W-:Y:S04]  /*b8b0*/  STSM.16.M88.4 [R16], R104 ;  /* 0x0000006810007844 */ /* 0x000fe80000000200 */
[----:B------:R3:W-:Y:S01]  /*b8c0*/  STSM.16.M88.4 [R16+0x200], R72 ;  /* 0x0002004810007844 */ /* 0x0007e20000000200 */
[C---:B0-----:R-:W-:Y:S01]  /*b8d0*/  PRMT R27, R4.reuse, 0x7770, RZ ;  /* 0x00007770041b7816 */ /* 0x041fe200000000ff */
[----:B------:R-:W-:Y:S01]  /*b8e0*/  BAR.SYNC.DEFER_BLOCKING 0x0 ;  /* 0x0000000000007b1d */ /* 0x000fe20000010000 */
[----:B------:R-:W-:-:S02]  /*b8f0*/  PRMT R25, R4, 0x7771, RZ ;  /* 0x0000777104197816 */ /* 0x000fc400000000ff */
[----:B------:R-:W-:Y:S02]  /*b900*/  PRMT R23, R5, 0x7770, RZ ;  /* 0x0000777005177816 */ /* 0x000fe400000000ff */
[----:B---3--:R-:W-:-:S04]  /*b910*/  IADD3 R16, P6, R17, R3, RZ ;  /* 0x0000000311107210 */ /* 0x008fc80007fde0ff */
[----:B------:R-:W-:Y:S01]  /*b920*/  LEA.HI.X.SX32 R17, R17, R2, 0x1, P6 ;  /* 0x0000000211117211 */ /* 0x000fe200030f0eff */
[----:B------:R0:W-:Y:S01]  /*b930*/  @P2 STG.E.U8 desc[UR6][R12.64], R27 ;  /* 0x0000001b0c002986 */ /* 0x0001e2000c101106 */
[----:B------:R-:W-:Y:S01]  /*b940*/  ISETP.LT.AND P2, PT, R18, UR9, !P0 ;  /* 0x0000000912007c0c */ /* 0x000fe2000c741270 */
[----:B------:R-:W-:Y:S02]  /*b950*/  VIADD R18, R0, 0x6 ;  /* 0x0000000600127836 */ /* 0x000fe40000000000 */
[----:B------:R3:W-:Y:S03]  /*b960*/  @P5 STG.E.U8 desc[UR6][R14.64], R25 ;  /* 0x000000190e005986 */ /* 0x0007e6000c101106 */
[----:B------:R-:W-:Y:S01]  /*b970*/  ISETP.LT.AND P5, PT, R18, UR9, !P0 ;  /* 0x0000000912007c0c */ /* 0x000fe2000c7a1270 */
[----:B------:R4:W-:Y:S01]  /*b980*/  @P1 STG.E.U8 desc[UR6][R16.64], R23 ;  /* 0x0000001710001986 */ /* 0x0009e2000c101106 */
[----:B------:R-:W-:-:S02]  /*b990*/  IADD3 R18, P6, R19, R3, RZ ;  /* 0x0000000313127210 */ /* 0x000fc40007fde0ff */
[----:B------:R-:W-:Y:S01]  /*b9a0*/  ISETP.LT.AND P1, PT, R20, UR9, !P0 ;  /* 0x0000000914007c0c */ /* 0x000fe2000c721270 */
[C---:B0-----:R-:W-:Y:S01]  /*b9b0*/  VIADD R13, R19.reuse, UR4 ;  /* 0x00000004130d7c36 */ /* 0x041fe20008000000 */
[-C--:B------:R-:W-:Y:S02]  /*b9c0*/  LEA.HI.X.SX32 R19, R19, R2.reuse, 0x1, P6 ;  /* 0x0000000213137211 */ /* 0x080fe400030f0eff */
[----:B------:R-:W-:Y:S01]  /*b9d0*/  PRMT R27, R6, 0x7770, RZ ;  /* 0x00007770061b7816 */ /* 0x000fe200000000ff */
[C---:B---3--:R-:W-:Y:S01]  /*b9e0*/  VIADD R14, R0.reuse, 0x8 ;  /* 0x00000008000e7836 */ /* 0x048fe20000000000 */
[----:B------:R-:W-:Y:S01]  /*b9f0*/  PRMT R25, R5, 0x7771, RZ ;  /* 0x0000777105197816 */ /* 0x000fe200000000ff */
[C---:B------:R-:W-:Y:S01]  /*ba00*/  VIADD R15, R13.reuse, UR4 ;  /* 0x000000040d0f7c36 */ /* 0x040fe20008000000 */
[C---:B------:R-:W-:Y:S01]  /*ba10*/  IADD3 R12, P6, R13.reuse, R3, RZ ;  /* 0x000000030d0c7210 */ /* 0x040fe20007fde0ff */
[----:B----4-:R-:W-:Y:S01]  /*ba20*/  VIADD R16, R0, 0x9 ;  /* 0x0000000900107836 */ /* 0x010fe20000000000 */
[----:B------:R-:W-:Y:S01]  /*ba30*/  PRMT R23, R6, 0x7771, RZ ;  /* 0x0000777106177816 */ /* 0x000fe200000000ff */
[----:B------:R0:W-:Y:S01]  /*ba40*/  @P4 STG.E.U8 desc[UR6][R18.64], R25 ;  /* 0x0000001912004986 */ /* 0x0001e2000c101106 */
[----:B------:R-:W-:Y:S01]  /*ba50*/  LEA.HI.X.SX32 R13, R13, R2, 0x1, P6 ;  /* 0x000000020d0d7211 */ /* 0x000fe200030f0eff */
[----:B------:R-:W-:Y:S01]  /*ba60*/  VIADD R20, R15, UR4 ;  /* 0x000000040f147c36 */ /* 0x000fe20008000000 */
[----:B------:R-:W-:-:S02]  /*ba70*/  ISETP.LT.AND P4, PT, R14, UR9, !P0 ;  /* 0x000000090e007c0c */ /* 0x000fc4000c781270 */
[CC--:B------:R-:W-:Y:S01]  /*ba80*/  IADD3 R14, P6, R15.reuse, R3.reuse, RZ ;  /* 0x000000030f0e7210 */ /* 0x0c0fe20007fde0ff */
[----:B------:R3:W-:Y:S01]  /*ba90*/  @P3 STG.E.U8 desc[UR6][R12.64], R27 ;  /* 0x0000001b0c003986 */ /* 0x0007e2000c101106 */
[----:B------:R-:W-:Y:S02]  /*baa0*/  ISETP.LT.AND P3, PT, R16, UR9, !P0 ;  /* 0x0000000910007c0c */ /* 0x000fe4000c761270 */
[-C--:B------:R-:W-:Y:S02]  /*bab0*/  LEA.HI.X.SX32 R15, R15, R2.reuse, 0x1, P6 ;  /* 0x000000020f0f7211 */ /* 0x080fe400030f0eff */
[CC--:B------:R-:W-:Y:S02]  /*bac0*/  IADD3 R16, P6, R20.reuse, R3.reuse, RZ ;  /* 0x0000000314107210 */ /* 0x0c0fe40007fde0ff */
[----:B0-----:R-:W-:Y:S01]  /*bad0*/  PRMT R25, R7, 0x7770, RZ ;  /* 0x0000777007197816 */ /* 0x001fe200000000ff */
[----:B------:R0:W-:Y:S01]  /*bae0*/  @P2 STG.E.U8 desc[UR6][R14.64], R23 ;  /* 0x000000170e002986 */ /* 0x0001e2000c101106 */
[CC--:B------:R-:W-:Y:S01]  /*baf0*/  LEA.HI.X.SX32 R17, R20.reuse, R2.reuse, 0x1, P6 ;  /* 0x0000000214117211 */ /* 0x0c0fe200030f0eff */
[----:B------:R-:W-:Y:S01]  /*bb00*/  VIADD R20, R20, UR4 ;  /* 0x0000000414147c36 */ /* 0x000fe20008000000 */
[----:B------:R-:W-:Y:S01]  /*bb10*/  ISETP.LT.AND P2, PT, R22, UR9, !P0 ;  /* 0x0000000916007c0c */ /* 0x000fe2000c741270 */
[----:B---3--:R-:W-:Y:S01]  /*bb20*/  VIADD R13, R0, 0xb ;  /* 0x0000000b000d7836 */ /* 0x008fe20000000000 */
[----:B--2---:R-:W-:Y:S01]  /*bb30*/  PRMT R27, R8, 0x7770, RZ ;  /* 0x00007770081b7816 */ /* 0x004fe200000000ff */
[C---:B------:R-:W-:Y:S01]  /*bb40*/  VIADD R18, R20.reuse, UR4 ;  /* 0x0000000414127c36 */ /* 0x040fe20008000000 */
[-C--:B------:R-:W-:Y:S01]  /*bb50*/  IADD3 R12, P6, R20, R3.reuse, RZ ;  /* 0x00000003140c7210 */ /* 0x080fe20007fde0ff */
[----:B------:R2:W-:Y:S01]  /*bb60*/  @P5 STG.E.U8 desc[UR6][R16.64], R25 ;  /* 0x0000001910005986 */ /* 0x0005e2000c101106 */
[----:B------:R-:W-:Y:S01]  /*bb70*/  ISETP.LT.AND P5, PT, R13, UR9, !P0 ;  /* 0x000000090d007c0c */ /* 0x000fe2000c7a1270 */
[----:B------:R-:W-:Y:S01]  /*bb80*/  VIADD R19, R18, UR4 ;  /* 0x0000000412137c36 */ /* 0x000fe20008000000 */
[----:B------:R-:W-:Y:S01]  /*bb90*/  LEA.HI.X.SX32 R13, R20, R2, 0x1, P6 ;  /* 0x00000002140d7211 */ /* 0x000fe200030f0eff */
[----:B------:R-:W-:Y:S01]  /*bba0*/  VIADD R22, R0, 0xc ;  /* 0x0000000c00167836 */ /* 0x000fe20000000000 */
[----:B0-----:R-:W-:Y:S01]  /*bbb0*/  IADD3 R14, P6, R18, R3, RZ ;  /* 0x00000003120e7210 */ /* 0x001fe20007fde0ff */
[----:B------:R-:W-:Y:S01]  /*bbc0*/  VIADD R20, R19, UR4 ;  /* 0x0000000413147c36 */ /* 0x000fe20008000000 */
[----:B------:R-:W-:-:S02]  /*bbd0*/  PRMT R23, R7, 0x7771, RZ ;  /* 0x0000777107177816 */ /* 0x000fc400000000ff */
[-C--:B------:R-:W-:Y:S01]  /*bbe0*/  LEA.HI.X.SX32 R15, R18, R2.reuse, 0x1, P6 ;  /* 0x00000002120f7211 */ /* 0x080fe200030f0eff */
[----:B------:R-:W-:Y:S01]  /*bbf0*/  VIADD R18, R0, 0xd ;  /* 0x0000000d00127836 */ /* 0x000fe20000000000 */
[CC--:B--2---:R-:W-:Y:S01]  /*bc00*/  IADD3 R16, P6, R19.reuse, R3.reuse, RZ ;  /* 0x0000000313107210 */ /* 0x0c4fe20007fde0ff */
[----:B------:R0:W-:Y:S01]  /*bc10*/  @P1 STG.E.U8 desc[UR6][R12.64], R23 ;  /* 0x000000170c001986 */ /* 0x0001e2000c101106 */
[----:B------:R-:W-:Y:S02]  /*bc20*/  PRMT R25, R8, 0x7771, RZ ;  /* 0x0000777108197816 */ /* 0x000fe400000000ff */
[-C--:B------:R-:W-:Y:S01]  /*bc30*/  LEA.HI.X.SX32 R17, R19, R2.reuse, 0x1, P6 ;  /* 0x0000000213117211 */ /* 0x080fe200030f0eff */
[----:B------:R2:W-:Y:S01]  /*bc40*/  @P4 STG.E.U8 desc[UR6][R14.64], R27 ;  /* 0x0000001b0e004986 */ /* 0x0005e2000c101106 */
[----:B------:R-:W-:Y:S02]  /*bc50*/  ISETP.LT.AND P4, PT, R18, UR9, !P0 ;  /* 0x0000000912007c0c */ /* 0x000fe4000c781270 */
[-C--:B------:R-:W-:Y:S01]  /*bc60*/  IADD3 R18, P6, R20, R3.reuse, RZ ;  /* 0x0000000314127210 */ /* 0x080fe20007fde0ff */
[----:B------:R3:W-:Y:S01]  /*bc70*/  @P3 STG.E.U8 desc[UR6][R16.64], R25 ;  /* 0x0000001910003986 */ /* 0x0007e2000c101106 */
[----:B------:R-:W-:Y:S01]  /*bc80*/  ISETP.LT.AND P1, PT, R22, UR9, !P0 ;  /* 0x0000000916007c0c */ /* 0x000fe2000c721270 */
[----:B------:R-:W-:Y:S01]  /*bc90*/  VIADD R22, R0, 0xe ;  /* 0x0000000e00167836 */ /* 0x000fe20000000000 */
[CC--:B------:R-:W-:Y:S01]  /*bca0*/  LEA.HI.X.SX32 R19, R20.reuse, R2.reuse, 0x1, P6 ;  /* 0x0000000214137211 */ /* 0x0c0fe200030f0eff */
[----:B------:R-:W-:Y:S01]  /*bcb0*/  VIADD R20, R20, UR4 ;  /* 0x0000000414147c36 */ /* 0x000fe20008000000 */
[----:B0-----:R-:W-:Y:S01]  /*bcc0*/  PRMT R23, R9, 0x7770, RZ ;  /* 0x0000777009177816 */ /* 0x001fe200000000ff */
[----:B------:R-:W-:Y:S01]  /*bcd0*/  VIADD R13, R0, 0xf ;  /* 0x0000000f000d7836 */ /* 0x000fe20000000000 */
[----:B------:R-:W-:Y:S01]  /*bce0*/  ISETP.LT.AND P3, PT, R22, UR9, !P0 ;  /* 0x0000000916007c0c */ /* 0x000fe2000c761270 */
[C---:B--2---:R-:W-:Y:S01]  /*bcf0*/  VIADD R15, R20.reuse, UR4 ;  /* 0x00000004140f7c36 */ /* 0x044fe20008000000 */
[CC--:B------:R-:W-:Y:S01]  /*bd00*/  IADD3 R12, P6, R20.reuse, R3.reuse, RZ ;  /* 0x00000003140c7210 */ /* 0x0c0fe20007fde0ff */
[----:B------:R0:W-:Y:S01]  /*bd10*/  @P2 STG.E.U8 desc[UR6][R18.64], R23 ;  /* 0x0000001712002986 */ /* 0x0001e2000c101106 */
[----:B------:R-:W-:Y:S01]  /*bd20*/  ISETP.LT.AND P2, PT, R13, UR9, !P0 ;  /* 0x000000090d007c0c */ /* 0x000fe2000c741270 */
[C---:B---3--:R-:W-:Y:S01]  /*bd30*/  VIADD R17, R15.reuse, UR4 ;  /* 0x000000040f117c36 */ /* 0x048fe20008000000 */
[----:B------:R-:W-:Y:S01]  /*bd40*/  LEA.HI.X.SX32 R13, R20, R2, 0x1, P6 ;  /* 0x00000002140d7211 */ /* 0x000fe200030f0eff */
[----:B------:R-:W-:Y:S01]  /*bd50*/  VIADD R22, R0, 0x10 ;  /* 0x0000001000167836 */ /* 0x000fe20000000000 */
[----:B------:R-:W-:Y:S01]  /*bd60*/  IADD3 R14, P6, R15, R3, RZ ;  /* 0x000000030f0e7210 */ /* 0x000fe20007fde0ff */
[----:B------:R-:W-:Y:S01]  /*bd70*/  VIADD R20, R17, UR4 ;  /* 0x0000000411147c36 */ /* 0x000fe20008000000 */
[----:B------:R-:W-:-:S02]  /*bd80*/  PRMT R25, R9, 0x7771, RZ ;  /* 0x0000777109197816 */ /* 0x000fc400000000ff */
[----:B------:R-:W-:Y:S02]  /*bd90*/  PRMT R27, R10, 0x7770, RZ ;  /* 0x000077700a1b7816 */ /* 0x000fe400000000ff */
[-C--:B------:R-:W-:Y:S01]  /*bda0*/  LEA.HI.X.SX32 R15, R15, R2.reuse, 0x1, P6 ;  /* 0x000000020f0f7211 */ /* 0x080fe200030f0eff */
[----:B0-----:R-:W-:Y:S01]  /*bdb0*/  VIADD R18, R0, 0x11 ;  /* 0x0000001100127836 */ /* 0x001fe20000000000 */
[C---:B------:R-:W-:Y:S01]  /*bdc0*/  IADD3 R16, P6, R17.reuse, R3, RZ ;  /* 0x0000000311107210 */ /* 0x040fe20007fde0ff */
[----:B------:R0:W-:Y:S01]  /*bdd0*/  @P5 STG.E.U8 desc[UR6][R12.64], R25 ;  /* 0x000000190c005986 */ /* 0x0001e2000c101106 */
[----:B------:R-:W-:Y:S02]  /*bde0*/  PRMT R23, R10, 0x7771, RZ ;  /* 0x000077710a177816 */ /* 0x000fe400000000ff */
[----:B------:R-:W-:Y:S01]  /*bdf0*/  LEA.HI.X.SX32 R17, R17, R2, 0x1, P6 ;  /* 0x0000000211117211 */ /* 0x000fe200030f0eff */
[----:B------:R2:W-:Y:S01]  /*be00*/  @P1 STG.E.U8 desc[UR6][R14.64], R27 ;  /* 0x0000001b0e001986 */ /* 0x0005e2000c101106 */
[----:B------:R-:W-:-:S02]  /*be10*/  ISETP.LT.AND P1, PT, R18, UR9, !P0 ;  /* 0x0000000912007c0c */ /* 0x000fc4000c721270 */
        /* <DEDUP_REMOVED lines=24> */
[----:B------:R-:W-:Y:S01]  /*bfa0*/  PRMT R25, R4, 0x7773, RZ ;  /* 0x0000777304197816 */ /* 0x000fe200000000ff */
[----:B------:R-:W-:Y:S01]  /*bfb0*/  VIADD R4, R0, 0x16 ;  /* 0x0000001600047836 */ /* 0x000fe20000000000 */
        /* <DEDUP_REMOVED lines=9> */
[C---:B0-----:R-:W-:Y:S02]  /*c050*/  PRMT R23, R5.reuse, 0x7772, RZ ;  /* 0x0000777205177816 */ /* 0x041fe400000000ff */
[----:B------:R-:W-:Y:S01]  /*c060*/  ISETP.LT.AND P2, PT, R22, UR9, !P0 ;  /* 0x0000000916007c0c */ /* 0x000fe2000c741270 */
[C---:B--2---:R-:W-:Y:S01]  /*c070*/  VIADD R14, R20.reuse, UR4 ;  /* 0x00000004140e7c36 */ /* 0x044fe20008000000 */
[-C--:B------:R-:W-:Y:S01]  /*c080*/  IADD3 R12, P6, R20, R3.reuse, RZ ;  /* 0x00000003140c7210 */ /* 0x080fe20007fde0ff */
[----:B------:R0:W-:Y:S01]  /*c090*/  @P4 STG.E.U8 desc[UR6][R18.64], R23 ;  /* 0x0000001712004986 */ /* 0x0001e2000c101106 */
[----:B------:R-:W-:Y:S01]  /*c0a0*/  ISETP.LT.AND P4, PT, R4, UR9, !P0 ;  /* 0x0000000904007c0c */ /* 0x000fe2000c781270 */
[----:B------:R-:W-:Y:S01]  /*c0b0*/  VIADD R15, R14, UR4 ;  /* 0x000000040e0f7c36 */ /* 0x000fe20008000000 */
[----:B------:R-:W-:Y:S01]  /*c0c0*/  LEA.HI.X.SX32 R13, R20, R2, 0x1, P6 ;  /* 0x00000002140d7211 */ /* 0x000fe200030f0eff */
[----:B---3--:R-:W-:Y:S01]  /*c0d0*/  VIADD R16, R0, 0x19 ;  /* 0x0000001900107836 */ /* 0x008fe20000000000 */
[----:B------:R-:W-:Y:S01]  /*c0e0*/  IADD3 R4, P6, R14, R3, RZ ;  /* 0x000000030e047210 */ /* 0x000fe20007fde0ff */
[C---:B------:R-:W-:Y:S01]  /*c0f0*/  VIADD R22, R0.reuse, 0x18 ;  /* 0x0000001800167836 */ /* 0x040fe20000000000 */
[----:B------:R-:W-:Y:S01]  /*c100*/  PRMT R27, R5, 0x7773, RZ ;  /* 0x00007773051b7816 */ /* 0x000fe200000000ff */
[----:B------:R-:W-:Y:S01]  /*c110*/  VIADD R20, R0, 0x21 ;  /* 0x0000002100147836 */ /* 0x000fe20000000000 */
[----:B------:R-:W-:-:S02]  /*c120*/  PRMT R25, R6, 0x7772, RZ ;  /* 0x0000777206197816 */ /* 0x000fc400000000ff */
[-C--:B------:R-:W-:Y:S01]  /*c130*/  LEA.HI.X.SX32 R5, R14, R2.reuse, 0x1, P6 ;  /* 0x000000020e057211 */ /* 0x080fe200030f0eff */
[C---:B0-----:R-:W-:Y:S01]  /*c140*/  VIADD R18, R15.reuse, UR4 ;  /* 0x000000040f127c36 */ /* 0x041fe20008000000 */
[CC--:B------:R-:W-:Y:S01]  /*c150*/  IADD3 R14, P6, R15.reuse, R3.reuse, RZ ;  /* 0x000000030f0e7210 */ /* 0x0c0fe20007fde0ff */
[----:B------:R0:W-:Y:S01]  /*c160*/  @P3 STG.E.U8 desc[UR6][R12.64], R27 ;  /* 0x0000001b0c003986 */ /* 0x0001e2000c101106 */
[----:B------:R-:W-:Y:S01]  /*c170*/  PRMT R23, R6, 0x7773, RZ ;  /* 0x0000777306177816 */ /* 0x000fe200000000ff */
[----:B------:R-:W-:Y:S01]  /*c180*/  VIADD R6, R0, 0x1a ;  /* 0x0000001a00067836 */ /* 0x000fe20000000000 */
[----:B------:R-:W-:Y:S01]  /*c190*/  LEA.HI.X.SX32 R15, R15, R2, 0x1, P6 ;  /* 0x000000020f0f7211 */ /* 0x000fe200030f0eff */
[----:B------:R2:W-:Y:S01]  /*c1a0*/  @P2 STG.E.U8 desc[UR6][R4.64], R25 ;  /* 0x0000001904002986 */ /* 0x0005e2000c101106 */
[----:B------:R-:W-:Y:S02]  /*c1b0*/  ISETP.LT.AND P2, PT, R16, UR9, !P0 ;  /* 0x0000000910007c0c */ /* 0x000fe4000c741270 */
[----:B------:R-:W-:Y:S01]  /*c1c0*/  IADD3 R16, P6, R18, R3, RZ ;  /* 0x0000000312107210 */ /* 0x000fe20007fde0ff */
[----:B------:R3:W-:Y:S01]  /*c1d0*/  @P5 STG.E.U8 desc[UR6][R14.64], R23 ;  /* 0x000000170e005986 */ /* 0x0007e2000c101106 */
[----:B------:R-:W-:-:S02]  /*c1e0*/  PRMT R19, R7, 0x7773, RZ ;  /* 0x0000777307137816 */ /* 0x000fc400000000ff */
[CC--:B------:R-:W-:Y:S01]  /*c1f0*/  LEA.HI.X.SX32 R17, R18.reuse, R2.reuse, 0x1, P6 ;  /* 0x0000000212117211 */ /* 0x0c0fe200030f0eff */
[----:B------:R-:W-:Y:S01]  /*c200*/  VIADD R18, R18, UR4 ;  /* 0x0000000412127c36 */ /* 0x000fe20008000000 */
[----:B0-----:R-:W-:Y:S02]  /*c210*/  PRMT R13, R7, 0x7772, RZ ;  /* 0x00007772070d7816 */ /* 0x001fe400000000ff */
[----:B------:R-:W-:Y:S01]  /*c220*/  ISETP.LT.AND P6, PT, R6, UR9, !P0 ;  /* 0x0000000906007c0c */ /* 0x000fe2000c7c1270 */
[----:B--2---:R-:W-:Y:S01]  /*c230*/  VIADD R5, R0, 0x1b ;  /* 0x0000001b00057836 */ /* 0x004fe20000000000 */
[CC--:B------:R-:W-:Y:S01]  /*c240*/  IADD3 R4, P5, R18.reuse, R3.reuse, RZ ;  /* 0x0000000312047210 */ /* 0x0c0fe20007fbe0ff */
[----:B------:R-:W-:Y:S01]  /*c250*/  VIADD R12, R18, UR4 ;  /* 0x00000004120c7c36 */ /* 0x000fe20008000000 */
[----:B------:R0:W-:Y:S01]  /*c260*/  @P1 STG.E.U8 desc[UR6][R16.64], R13 ;  /* 0x0000000d10001986 */ /* 0x0001e2000c101106 */
[----:B------:R-:W-:Y:S01]  /*c270*/  ISETP.LT.AND P3, PT, R22, UR9, !P0 ;  /* 0x0000000916007c0c */ /* 0x000fe2000c761270 */
[----:B---3--:R-:W-:Y:S01]  /*c280*/  VIADD R15, R0, 0x1c ;  /* 0x0000001c000f7836 */ /* 0x008fe20000000000 */
[----:B------:R-:W-:Y:S01]  /*c290*/  ISETP.LT.AND P1, PT, R5, UR9, !P0 ;  /* 0x0000000905007c0c */ /* 0x000fe2000c721270 */
[----:B------:R-:W-:Y:S01]  /*c2a0*/  VIADD R14, R12, UR4 ;  /* 0x000000040c0e7c36 */ /* 0x000fe20008000000 */
[-C--:B------:R-:W-:Y:S01]  /*c2b0*/  LEA.HI.X.SX32 R5, R18, R2.reuse, 0x1, P5 ;  /* 0x0000000212057211 */ /* 0x080fe200028f0eff */
[----:B------:R-:W-:Y:S01]  /*c2c0*/  VIADD R18, R0, 0x1f ;  /* 0x0000001f00127836 */ /* 0x000fe20000000000 */
[-C--:B------:R-:W-:Y:S01]  /*c2d0*/  IADD3 R6, P5, R12, R3.reuse, RZ ;  /* 0x000000030c067210 */ /* 0x080fe20007fbe0ff */
[----:B------:R-:W-:Y:S01]  /*c2e0*/  VIADD R22, R0, 0x2b ;  /* 0x0000002b00167836 */ /* 0x000fe20000000000 */
[----:B------:R-:W-:Y:S01]  /*c2f0*/  PRMT R25, R8, 0x7772, RZ ;  /* 0x0000777208197816 */ /* 0x000fe200000000ff */
[----:B------:R-:W-:Y:S01]  /*c300*/  @P4 STG.E.U8 desc[UR6][R4.64], R19 ;  /* 0x0000001304004986 */ /* 0x000fe2000c101106 */
[----:B------:R-:W-:Y:S01]  /*c310*/  LEA.HI.X.SX32 R7, R12, R2, 0x1, P5 ;  /* 0x000000020c077211 */ /* 0x000fe200028f0eff */
[----:B0-----:R-:W-:Y:S01]  /*c320*/  VIADD R16, R0, 0x1e ;  /* 0x0000001e00107836 */ /* 0x001fe20000000000 */
[----:B------:R-:W-:-:S02]  /*c330*/  IADD3 R12, P4, R14, R3, RZ ;  /* 0x000000030e0c7210 */ /* 0x000fc40007f9e0ff */
[----:B------:R-:W-:Y:S01]  /*c340*/  PRMT R23, R8, 0x7773, RZ ;  /* 0x0000777308177816 */ /* 0x000fe200000000ff */
[C---:B------:R-:W-:Y:S01]  /*c350*/  VIADD R8, R14.reuse, UR4 ;  /* 0x000000040e087c36 */ /* 0x040fe20008000000 */
[-C--:B------:R-:W-:Y:S01]  /*c360*/  LEA.HI.X.SX32 R13, R14, R2.reuse, 0x1, P4 ;  /* 0x000000020e0d7211 */ /* 0x080fe200020f0eff */
[----:B------:R0:W-:Y:S01]  /*c370*/  @P3 STG.E.U8 desc[UR6][R6.64], R25 ;  /* 0x0000001906003986 */ /* 0x0001e2000c101106 */
[----:B------:R-:W-:Y:S01]  /*c380*/  ISETP.LT.AND P5, PT, R15, UR9, !P0 ;  /* 0x000000090f007c0c */ /* 0x000fe2000c7a1270 */
[----:B------:R-:W-:Y:S01]  /*c390*/  VIADD R15, R0, 0x1d ;  /* 0x0000001d000f7836 */ /* 0x000fe20000000000 */
[----:B------:R-:W-:Y:S01]  /*c3a0*/  ISETP.LT.AND P3, PT, R16, UR9, !P0 ;  /* 0x0000000910007c0c */ /* 0x000fe2000c761270 */
[----:B------:R2:W-:Y:S01]  /*c3b0*/  @P2 STG.E.U8 desc[UR6][R12.64], R23 ;  /* 0x000000170c002986 */ /* 0x0005e2000c101106 */
[CC--:B------:R-:W-:Y:S01]  /*c3c0*/  IADD3 R14, P2, R8.reuse, R3.reuse, RZ ;  /* 0x00000003080e7210 */ /* 0x0c0fe20007f5e0ff */
[C---:B------:R-:W-:Y:S01]  /*c3d0*/  VIADD R16, R8.reuse, UR4 ;  /* 0x0000000408107c36 */ /* 0x040fe20008000000 */
[----:B------:R-:W-:Y:S01]  /*c3e0*/  ISETP.LT.AND P4, PT, R15, UR9, !P0 ;  /* 0x000000090f007c0c */ /* 0x000fe2000c781270 */
[----:B------:R-:W3:Y:S01]  /*c3f0*/  LDS.128 R4, [R21] ;  /* 0x0000000015047984 */ /* 0x000ee20000000c00 */
[----:B------:R-:W-:Y:S01]  /*c400*/  LEA.HI.X.SX32 R15, R8, R2, 0x1, P2 ;  /* 0x00000002080f7211 */ /* 0x000fe200010f0eff */
[C---:B------:R-:W-:Y:S01]  /*c410*/  VIADD R17, R16.reuse, UR4 ;  /* 0x0000000410117c36 */ /* 0x040fe20008000000 */
[----:B------:R-:W-:-:S02]  /*c420*/  IADD3 R8, P2, R16, R3, RZ ;  /* 0x0000000310087210 */ /* 0x000fc40007f5e0ff */
[C---:B0-----:R-:W-:Y:S02]  /*c430*/  PRMT R25, R9.reuse, 0x7772, RZ ;  /* 0x0000777209197816 */ /* 0x041fe400000000ff */
[----:B------:R-:W-:Y:S02]  /*c440*/  PRMT R19, R9, 0x7773, RZ ;  /* 0x0000777309137816 */ /* 0x000fe400000000ff */
[----:B------:R-:W-:Y:S01]  /*c450*/  LEA.HI.X.SX32 R9, R16, R2, 0x1, P2 ;  /* 0x0000000210097211 */ /* 0x000fe200010f0eff */
[----:B------:R0:W-:Y:S01]  /*c460*/  @P6 STG.E.U8 desc[UR6][R14.64], R25 ;  /* 0x000000190e006986 */ /* 0x0001e2000c101106 */
[----:B------:R-:W-:Y:S01]  /*c470*/  ISETP.LT.AND P2, PT, R18, UR9, !P0 ;  /* 0x0000000912007c0c */ /* 0x000fe2000c741270 */
[----:B------:R-:W-:Y:S01]  /*c480*/  VIADD R16, R0, 0x20 ;  /* 0x0000002000107836 */ /* 0x000fe20000000000 */
[C---:B--2---:R-:W-:Y:S01]  /*c490*/  IADD3 R12, P6, R17.reuse, R3, RZ ;  /* 0x00000003110c7210 */ /* 0x044fe20007fde0ff */
[----:B------:R-:W-:Y:S01]  /*c4a0*/  VIADD R18, R17, UR4 ;  /* 0x0000000411127c36 */ /* 0x000fe20008000000 */
[----:B------:R2:W-:Y:S01]  /*c4b0*/  @P1 STG.E.U8 desc[UR6][R8.64], R19 ;  /* 0x0000001308001986 */ /* 0x0005e2000c101106 */
[----:B------:R-:W-:-:S02]  /*c4c0*/  PRMT R23, R10, 0x7772, RZ ;  /* 0x000077720a177816 */ /* 0x000fc400000000ff */
[-C--:B------:R-:W-:Y:S02]  /*c4d0*/  LEA.HI.X.SX32 R13, R17, R2.reuse, 0x1, P6 ;  /* 0x00000002110d7211 */ /* 0x080fe400030f0eff */
[----:B------:R-:W-:Y:S02]  /*c4e0*/  ISETP.LT.AND P1, PT, R16, UR9, !P0 ;  /* 0x0000000910007c0c */ /* 0x000fe4000c721270 */
[-C--:B------:R-:W-:Y:S01]  /*c4f0*/  IADD3 R16, P6, R18, R3.reuse, RZ ;  /* 0x0000000312107210 */ /* 0x080fe20007fde0ff */
[----:B------:R4:W-:Y:S01]  /*c500*/  @P5 STG.E.U8 desc[UR6][R12.64], R23 ;  /* 0x000000170c005986 */ /* 0x0009e2000c101106 */
[----:B0-----:R-:W-:Y:S02]  /*c510*/  PRMT R25, R10, 0x7773, RZ ;  /* 0x000077730a197816 */ /* 0x001fe400000000ff */
[CC--:B------:R-:W-:Y:S01]  /*c520*/  LEA.HI.X.SX32 R17, R18.reuse, R2.reuse, 0x1, P6 ;  /* 0x0000000212117211 */ /* 0x0c0fe200030f0eff */
[----:B------:R-:W-:Y:S01]  /*c530*/  VIADD R18, R18, UR4 ;  /* 0x0000000412127c36 */ /* 0x000fe20008000000 */
[----:B--2---:R-:W-:Y:S01]  /*c540*/  PRMT R19, R11, 0x7773, RZ ;  /* 0x000077730b137816 */ /* 0x004fe200000000ff */
[----:B------:R-:W-:Y:S01]  /*c550*/  VIADD R9, R0, 0x22 ;  /* 0x0000002200097836 */ /* 0x000fe20000000000 */
[----:B------:R-:W-:Y:S01]  /*c560*/  ISETP.LT.AND P5, PT, R20, UR9, !P0 ;  /* 0x0000000914007c0c */ /* 0x000fe2000c7a1270 */
[C---:B------:R-:W-:Y:S01]  /*c570*/  VIADD R14, R18.reuse, UR4 ;  /* 0x00000004120e7c36 */ /* 0x040fe20008000000 */
[-C--:B------:R-:W-:Y:S01]  /*c580*/  IADD3 R8, P6, R18, R3.reuse, RZ ;  /* 0x0000000312087210 */ /* 0x080fe20007fde0ff */
[----:B------:R0:W-:Y:S01]  /*c590*/  @P4 STG.E.U8 desc[UR6][R16.64], R25 ;  /* 0x0000001910004986 */ /* 0x0001e2000c101106 */
[----:B------:R-:W-:Y:S01]  /*c5a0*/  ISETP.LT.AND P4, PT, R9, UR9, !P0 ;  /* 0x0000000909007c0c */ /* 0x000fe2000c781270 */
[----:B----4-:R-:W-:Y:S01]  /*c5b0*/  VIADD R12, R0, 0x23 ;  /* 0x00000023000c7836 */ /* 0x010fe20000000000 */
[----:B------:R-:W-:Y:S01]  /*c5c0*/  LEA.HI.X.SX32 R9, R18, R2, 0x1, P6 ;  /* 0x0000000212097211 */ /* 0x000fe200030f0eff */
[----:B------:R-:W-:Y:S01]  /*c5d0*/  VIADD R15, R14, UR4 ;  /* 0x000000040e0f7c36 */ /* 0x000fe20008000000 */
[----:B------:R-:W-:Y:S01]  /*c5e0*/  PRMT R23, R11, 0x7772, RZ ;  /* 0x000077720b177816 */ /* 0x000fe200000000ff */
[----:B------:R-:W-:Y:S01]  /*c5f0*/  VIADD R18, R0, 0x26 ;  /* 0x0000002600127836 */ /* 0x000fe20000000000 */
[----:B------:R-:W-:-:S02]  /*c600*/  IADD3 R10, P6, R14, R3, RZ ;  /* 0x000000030e0a7210 */ /* 0x000fc40007fde0ff */
[----:B---3--:R-:W-:Y:S01]  /*c610*/  PRMT R27, R4, 0x7770, RZ ;  /* 0x00007770041b7816 */ /* 0x008fe200000000ff */
[----:B------:R2:W-:Y:S01]  /*c620*/  @P3 STG.E.U8 desc[UR6][R8.64], R23 ;  /* 0x0000001708003986 */ /* 0x0005e2000c101106 */
[-C--:B------:R-:W-:Y:S01]  /*c630*/  LEA.HI.X.SX32 R11, R14, R2.reuse, 0x1, P6 ;  /* 0x000000020e0b7211 */ /* 0x080fe200030f0eff */
[----:B------:R-:W-:Y:S01]  /*c640*/  VIADD R14, R0, 0x24 ;  /* 0x00000024000e7836 */ /* 0x000fe20000000000 */
[----:B------:R-:W-:Y:S01]  /*c650*/  ISETP.LT.AND P3, PT, R12, UR9, !P0 ;  /* 0x000000090c007c0c */ /* 0x000fe2000c761270 */
[----:B0-----:R-:W-:Y:S01]  /*c660*/  VIADD R16, R0, 0x25 ;  /* 0x0000002500107836 */ /* 0x001fe20000000000 */
[C---:B------:R-:W-:Y:S01]  /*c670*/  IADD3 R12, P6, R15.reuse, R3, RZ ;  /* 0x000000030f0c7210 */ /* 0x040fe20007fde0ff */
[----:B------:R0:W-:Y:S01]  /*c680*/  @P2 STG.E.U8 desc[UR6][R10.64], R19 ;  /* 0x000000130a002986 */ /* 0x0001e2000c101106 */
[----:B------:R-:W-:Y:S02]  /*c690*/  ISETP.LT.AND P2, PT, R14, UR9, !P0 ;  /* 0x000000090e007c0c */ /* 0x000fe4000c741270 */
[C---:B------:R-:W-:Y:S01]  /*c6a0*/  LEA.HI.X.SX32 R13, R15.reuse, R2, 0x1, P6 ;  /* 0x000000020f0d7211 */ /* 0x040fe200030f0eff */
[----:B------:R-:W-:Y:S01]  /*c6b0*/  VIADD R15, R15, UR4 ;  /* 0x000000040f0f7c36 */ /* 0x000fe20008000000 */
[----:B------:R-:W-:-:S02]  /*c6c0*/  PRMT R25, R4, 0x7771, RZ ;  /* 0x0000777104197816 */ /* 0x000fc400000000ff */
[----:B--2---:R-:W-:Y:S01]  /*c6d0*/  PRMT R23, R5, 0x7770, RZ ;  /* 0x0000777005177816 */ /* 0x004fe200000000ff */
[C---:B------:R-:W-:Y:S01]  /*c6e0*/  VIADD R8, R15.reuse, UR4 ;  /* 0x000000040f087c36 */ /* 0x040fe20008000000 */
[CC--:B------:R-:W-:Y:S01]  /*c6f0*/  IADD3 R14, P6, R15.reuse, R3.reuse, RZ ;  /* 0x000000030f0e7210 */ /* 0x0c0fe20007fde0ff */
[----:B------:R2:W-:Y:S01]  /*c700*/  @P1 STG.E.U8 desc[UR6][R12.64], R27 ;  /* 0x0000001b0c001986 */ /* 0x0005e2000c101106 */
[----:B------:R-:W-:Y:S01]  /*c710*/  ISETP.LT.AND P1, PT, R16, UR9, !P0 ;  /* 0x0000000910007c0c */ /* 0x000fe2000c721270 */
[C---:B------:R-:W-:Y:S01]  /*c720*/  VIADD R9, R8.reuse, UR4 ;  /* 0x0000000408097c36 */ /* 0x040fe20008000000 */
[-C--:B------:R-:W-:Y:S02]  /*c730*/  LEA.HI.X.SX32 R15, R15, R2.reuse, 0x1, P6 ;  /* 0x000000020f0f7211 */ /* 0x080fe400030f0eff */
[CC--:B------:R-:W-:Y:S01]  /*c740*/  IADD3 R16, P6, R8.reuse, R3.reuse, RZ ;  /* 0x0000000308107210 */ /* 0x0c0fe20007fde0ff */
[----:B0-----:R-:W-:Y:S02]  /*c750*/  VIADD R19, R9, UR4 ;  /* 0x0000000409137c36 */ /* 0x001fe40008000000 */
[----:B------:R0:W-:Y:S01]  /*c760*/  @P5 STG.E.U8 desc[UR6][R14.64], R25 ;  /* 0x000000190e005986 */ /* 0x0001e2000c101106 */
[----:B------:R-:W-:Y:S01]  /*c770*/  LEA.HI.X.SX32 R17, R8, R2, 0x1, P6 ;  /* 0x0000000208117211 */ /* 0x000fe200030f0eff */
[----:B------:R-:W-:Y:S01]  /*c780*/  VIADD R20, R19, UR4 ;  /* 0x0000000413147c36 */ /* 0x000fe20008000000 */
[----:B------:R-:W-:Y:S01]  /*c790*/  ISETP.LT.AND P5, PT, R18, UR9, !P0 ;  /* 0x0000000912007c0c */ /* 0x000fe2000c7a1270 */
[----:B------:R-:W-:Y:S01]  /*c7a0*/  VIADD R18, R0, 0x27 ;  /* 0x0000002700127836 */ /* 0x000fe20000000000 */
[----:B--2---:R-:W-:Y:S01]  /*c7b0*/  IADD3 R12, P6, R9, R3, RZ ;  /* 0x00000003090c7210 */ /* 0x004fe20007fde0ff */
[----:B------:R2:W-:Y:S01]  /*c7c0*/  @P4 STG.E.U8 desc[UR6][R16.64], R23 ;  /* 0x0000001710004986 */ /* 0x0005e2000c101106 */
[----:B------:R-:W-:-:S02]  /*c7d0*/  PRMT R27, R5, 0x7771, RZ ;  /* 0x00007771051b7816 */ /* 0x000fc400000000ff */
[-C--:B------:R-:W-:Y:S02]  /*c7e0*/  LEA.HI.X.SX32 R13, R9, R2.reuse, 0x1, P6 ;  /* 0x00000002090d7211 */ /* 0x080fe400030f0eff */
[----:B------:R3:W4:Y:S01]  /*c7f0*/  LDS.128 R8, [R21+0x400] ;  /* 0x0004000015087984 */ /* 0x0007220000000c00 */
[----:B------:R-:W-:Y:S01]  /*c800*/  ISETP.LT.AND P4, PT, R18, UR9, !P0 ;  /* 0x0000000912007c0c */ /* 0x000fe2000c781270 */
[----:B0-----:R-:W-:Y:S01]  /*c810*/  VIADD R14, R0, 0x28 ;  /* 0x00000028000e7836 */ /* 0x001fe20000000000 */
[C---:B------:R-:W-:Y:S01]  /*c820*/  IADD3 R18, P6, R19.reuse, R3, RZ ;  /* 0x0000000313127210 */ /* 0x040fe20007fde0ff */
[----:B------:R0:W-:Y:S01]  /*c830*/  @P3 STG.E.U8 desc[UR6][R12.64], R27 ;  /* 0x0000001b0c003986 */ /* 0x0001e2000c101106 */
[----:B------:R-:W-:Y:S02]  /*c840*/  PRMT R25, R6, 0x7771, RZ ;  /* 0x0000777106197816 */ /* 0x000fe400000000ff */
[----:B------:R-:W-:Y:S01]  /*c850*/  LEA.HI.X.SX32 R19, R19, R2, 0x1, P6 ;  /* 0x0000000213137211 */ /* 0x000fe200030f0eff */
[----:B--2---:R-:W-:Y:S01]  /*c860*/  VIADD R16, R0, 0x29 ;  /* 0x0000002900107836 */ /* 0x004fe20000000000 */
[----:B------:R-:W-:-:S02]  /*c870*/  ISETP.LT.AND P3, PT, R14, UR9, !P0 ;  /* 0x000000090e007c0c */ /* 0x000fc4000c761270 */
[-C--:B------:R-:W-:Y:S02]  /*c880*/  IADD3 R14, P6, R20, R3.reuse, RZ ;  /* 0x00000003140e7210 */ /* 0x080fe40007fde0ff */
[----:B------:R-:W-:Y:S02]  /*c890*/  PRMT R23, R6, 0x7770, RZ ;  /* 0x0000777006177816 */ /* 0x000fe400000000ff */
[C---:B------:R-:W-:Y:S01]  /*c8a0*/  LEA.HI.X.SX32 R15, R20.reuse, R2, 0x1, P6 ;  /* 0x00000002140f7211 */ /* 0x040fe200030f0eff */
[----:B------:R-:W-:Y:S01]  /*c8b0*/  VIADD R20, R20, UR4 ;  /* 0x0000000414147c36 */ /* 0x000fe20008000000 */
[----:B---3--:R-:W-:Y:S01]  /*c8c0*/  PRMT R21, R7, 0x7771, RZ ;  /* 0x0000777107157816 */ /* 0x008fe200000000ff */
[----:B0-----:R-:W-:Y:S01]  /*c8d0*/  VIADD R13, R0, 0x2a ;  /* 0x0000002a000d7836 */ /* 0x001fe20000000000 */
[----:B------:R0:W-:Y:S01]  /*c8e0*/  @P2 STG.E.U8 desc[UR6][R18.64], R23 ;  /* 0x0000001712002986 */ /* 0x0001e2000c101106 */
[C---:B------:R-:W-:Y:S01]  /*c8f0*/  VIADD R17, R20.reuse, UR4 ;  /* 0x0000000414117c36 */ /* 0x040fe20008000000 */
[----:B------:R-:W-:-:S02]  /*c900*/  IADD3 R12, P6, R20, R3, RZ ;  /* 0x00000003140c7210 */ /* 0x000fc40007fde0ff */
[----:B------:R2:W-:Y:S01]  /*c910*/  @P1 STG.E.U8 desc[UR6][R14.64], R25 ;  /* 0x000000190e001986 */ /* 0x0005e2000c101106 */
[----:B------:R-:W-:Y:S02]  /*c920*/  ISETP.LT.AND P1, PT, R13, UR9, !P0 ;  /* 0x000000090d007c0c */ /* 0x000fe4000c721270 */
[----:B------:R-:W-:Y:S02]  /*c930*/  ISETP.LT.AND P2, PT, R16, UR9, !P0 ;  /* 0x0000000910007c0c */ /* 0x000fe4000c741270 */
[-C--:B------:R-:W-:Y:S02]  /*c940*/  LEA.HI.X.SX32 R13, R20, R2.reuse, 0x1, P6 ;  /* 0x00000002140d7211 */ /* 0x080fe400030f0eff */
[CC--:B------:R-:W-:Y:S01]  /*c950*/  IADD3 R16, P6, R17.reuse, R3.reuse, RZ ;  /* 0x0000000311107210 */ /* 0x0c0fe20007fde0ff */
[----:B0-----:R-:W-:Y:S01]  /*c960*/  VIADD R18, R17, UR4 ;  /* 0x0000000411127c36 */ /* 0x001fe20008000000 */
[----:B------:R-:W-:Y:S01]  /*c970*/  PRMT R23, R7, 0x7770, RZ ;  /* 0x0000777007177816 */ /* 0x000fe200000000ff */
[----:B------:R-:W-:Y:S01]  /*c980*/  VIADD R19, R0, 0x2c ;  /* 0x0000002c00137836 */ /* 0x000fe20000000000 */
[-C--:B------:R-:W-:Y:S01]  /*c990*/  LEA.HI.X.SX32 R17, R17, R2.reuse, 0x1, P6 ;  /* 0x0000000211117211 */ /* 0x080fe200030f0eff */
[C---:B------:R-:W-:Y:S01]  /*c9a0*/  VIADD R20, R18.reuse, UR4 ;  /* 0x0000000412147c36 */ /* 0x040fe20008000000 */
[-C--:B--2---:R-:W-:Y:S01]  /*c9b0*/  IADD3 R14, P6, R18, R3.reuse, RZ ;  /* 0x00000003120e7210 */ /* 0x084fe20007fde0ff */
[----:B------:R0:W-:Y:S01]  /*c9c0*/  @P5 STG.E.U8 desc[UR6][R12.64], R23 ;  /* 0x000000170c005986 */ /* 0x0001e2000c101106 */
[----:B------:R-:W-:Y:S01]  /*c9d0*/  ISETP.LT.AND P5, PT, R22, UR9, !P0 ;  /* 0x0000000916007c0c */ /* 0x000fe2000c7a1270 */
[----:B------:R-:W-:Y:S01]  /*c9e0*/  VIADD R22, R0, 0x2d ;  /* 0x0000002d00167836 */ /* 0x000fe20000000000 */
[----:B------:R-:W-:Y:S01]  /*c9f0*/  LEA.HI.X.SX32 R15, R18, R2, 0x1, P6 ;  /* 0x00000002120f7211 */ /* 0x000fe200030f0eff */
[----:B------:R2:W-:Y:S01]  /*ca00*/  @P4 STG.E.U8 desc[UR6][R16.64], R21 ;  /* 0x0000001510004986 */ /* 0x0005e2000c101106 */
[----:B------:R-:W-:-:S02]  /*ca10*/  IADD3 R18, P6, R20, R3, RZ ;  /* 0x0000000314127210 */ /* 0x000fc40007fde0ff */
[----:B------:R-:W-:Y:S02]  /*ca20*/  ISETP.LT.AND P4, PT, R19, UR9, !P0 ;  /* 0x0000000913007c0c */ /* 0x000fe4000c781270 */
[CC--:B------:R-:W-:Y:S01]  /*ca30*/  LEA.HI.X.SX32 R19, R20.reuse, R2.reuse, 0x1, P6 ;  /* 0x0000000214137211 */ /* 0x0c0fe200030f0eff */
[----:B------:R-:W-:Y:S01]  /*ca40*/  VIADD R20, R20, UR4 ;  /* 0x0000000414147c36 */ /* 0x000fe20008000000 */
[----:B----4-:R-:W-:Y:S01]  /*ca50*/  PRMT R25, R8, 0x7770, RZ ;  /* 0x0000777008197816 */ /* 0x010fe200000000ff */
[----:B0-----:R-:W-:Y:S01]  /*ca60*/  VIADD R13, R0, 0x2e ;  /* 0x0000002e000d7836 */ /* 0x001fe20000000000 */
[----:B------:R-:W-:Y:S02]  /*ca70*/  PRMT R27, R8, 0x7771, RZ ;  /* 0x00007771081b7816 */ /* 0x000fe400000000ff */
[C---:B------:R-:W-:Y:S01]  /*ca80*/  IADD3 R12, P6, R20.reuse, R3, RZ ;  /* 0x00000003140c7210 */ /* 0x040fe20007fde0ff */
[----:B--2---:R-:W-:Y:S01]  /*ca90*/  VIADD R16, R20, UR4 ;  /* 0x0000000414107c36 */ /* 0x004fe20008000000 */
[----:B------:R0:W-:Y:S01]  /*caa0*/  @P3 STG.E.U8 desc[UR6][R14.64], R25 ;  /* 0x000000190e003986 */ /* 0x0001e2000c101106 */
[----:B------:R-:W-:Y:S01]  /*cab0*/  PRMT R23, R9, 0x7770, RZ ;  /* 0x0000777009177816 */ /* 0x000fe200000000ff */
[----:B------:R-:W-:Y:S01]  /*cac0*/  VIADD R21, R0, 0x2f ;  /* 0x0000002f00157836 */ /* 0x000fe20000000000 */
[----:B------:R-:W-:Y:S01]  /*cad0*/  ISETP.LT.AND P3, PT, R22, UR9, !P0 ;  /* 0x0000000916007c0c */ /* 0x000fe2000c761270 */
[----:B------:R2:W-:Y:S01]  /*cae0*/  @P2 STG.E.U8 desc[UR6][R18.64], R27 ;  /* 0x0000001b12002986 */ /* 0x0005e2000c101106 */
[----:B------:R-:W-:Y:S01]  /*caf0*/  ISETP.LT.AND P2, PT, R13, UR9, !P0 ;  /* 0x000000090d007c0c */ /* 0x000fe2000c741270 */
[----:B------:R-:W-:Y:S01]  /*cb00*/  VIADD R17, R16, UR4 ;  /* 0x0000000410117c36 */ /* 0x000fe20008000000 */
[----:B------:R-:W-:Y:S01]  /*cb10*/  LEA.HI.X.SX32 R13, R20, R2, 0x1, P6 ;  /* 0x00000002140d7211 */ /* 0x000fe200030f0eff */
[----:B------:R-:W-:-:S02]  /*cb20*/  VIADD R22, R0, 0x31 ;  /* 0x0000003100167836 */ /* 0x000fc40000000000 */
[----:B------:R-:W-:Y:S01]  /*cb30*/  VIADD R20, R17, UR4 ;  /* 0x0000000411147c36 */ /* 0x000fe20008000000 */
[CC--:B0-----:R-:W-:Y:S01]  /*cb40*/  IADD3 R14, P6, R16.reuse, R3.reuse, RZ ;  /* 0x00000003100e7210 */ /* 0x0c1fe20007fde0ff */
[----:B------:R0:W-:Y:S01]  /*cb50*/  @P1 STG.E.U8 desc[UR6][R12.64], R23 ;  /* 0x000000170c001986 */ /* 0x0001e2000c101106 */
[----:B------:R-:W-:Y:S02]  /*cb60*/  PRMT R25, R9, 0x7771, RZ ;  /* 0x0000777109197816 */ /* 0x000fe400000000ff */
[-C--:B------:R-:W-:Y:S01]  /*cb70*/  LEA.HI.X.SX32 R15, R16, R2.reuse, 0x1, P6 ;  /* 0x00000002100f7211 */ /* 0x080fe200030f0eff */
[----:B--2---:R-:W-:Y:S01]  /*cb80*/  VIADD R18, R0, 0x30 ;  /* 0x0000003000127836 */ /* 0x004fe20000000000 */
[----:B------:R-:W-:Y:S02]  /*cb90*/  IADD3 R16, P6, R17, R3, RZ ;  /* 0x0000000311107210 */ /* 0x000fe40007fde0ff */
[----:B------:R-:W-:Y:S01]  /*cba0*/  ISETP.LT.AND P1, PT, R21, UR9, !P0 ;  /* 0x0000000915007c0c */ /* 0x000fe2000c721270 */
[----:B------:R2:W-:Y:S01]  /*cbb0*/  @P5 STG.E.U8 desc[UR6][R14.64], R25 ;  /* 0x000000190e005986 */ /* 0x0005e2000c101106 */
[----:B------:R-:W-:-:S02]  /*cbc0*/  LEA.HI.X.SX32 R17, R17, R2, 0x1, P6 ;  /* 0x0000000211117211 */ /* 0x000fc400030f0eff */
[----:B------:R-:W-:Y:S01]  /*cbd0*/  ISETP.LT.AND P5, PT, R18, UR9, !P0 ;  /* 0x0000000912007c0c */ /* 0x000fe2000c7a1270 */
[----:B0-----:R-:W-:Y:S01]  /*cbe0*/  VIADD R13, R0, 0x32 ;  /* 0x00000032000d7836 */ /* 0x001fe20000000000 */
[-C--:B------:R-:W-:Y:S02]  /*cbf0*/  IADD3 R18, P6, R20, R3.reuse, RZ ;  /* 0x0000000314127210 */ /* 0x080fe40007fde0ff */
[----:B------:R-:W-:Y:S02]  /*cc00*/  PRMT R21, R10, 0x7770, RZ ;  /* 0x000077700a157816 */ /* 0x000fe400000000ff */
[C---:B------:R-:W-:Y:S01]  /*cc10*/  LEA.HI.X.SX32 R19, R20.reuse, R2, 0x1, P6 ;  /* 0x0000000214137211 */ /* 0x040fe200030f0eff */
[----:B------:R-:W-:Y:S01]  /*cc20*/  VIADD R20, R20, UR4 ;  /* 0x0000000414147c36 */ /* 0x000fe20008000000 */
[----:B------:R-:W-:Y:S01]  /*cc30*/  PRMT R23, R10, 0x7771, RZ ;  /* 0x000077710a177816 */ /* 0x000fe200000000ff */
[----:B------:R0:W-:Y:S01]  /*cc40*/  @P4 STG.E.U8 desc[UR6][R16.64], R21 ;  /* 0x0000001510004986 */ /* 0x0001e2000c101106 */
[----:B--2---:R-:W-:Y:S01]  /*cc50*/  PRMT R25, R11, 0x7771, RZ ;  /* 0x000077710b197816 */ /* 0x004fe200000000ff */
[C---:B------:R-:W-:Y:S01]  /*cc60*/  VIADD R15, R20.reuse, UR4 ;  /* 0x00000004140f7c36 */ /* 0x040fe20008000000 */
[----:B------:R-:W-:Y:S01]  /*cc70*/  IADD3 R12, P6, R20, R3, RZ ;  /* 0x00000003140c7210 */ /* 0x000fe20007fde0ff */
[----:B------:R2:W-:Y:S01]  /*cc80*/  @P3 STG.E.U8 desc[UR6][R18.64], R23 ;  /* 0x0000001712003986 */ /* 0x0005e2000c101106 */
[----:B------:R-:W-:-:S02]  /*cc90*/  ISETP.LT.AND P3, PT, R13, UR9, !P0 ;  /* 0x000000090d007c0c */ /* 0x000fc4000c761270 */
[-C--:B------:R-:W-:Y:S02]  /*cca0*/  LEA.HI.X.SX32 R13, R20, R2.reuse, 0x1, P6 ;  /* 0x00000002140d7211 */ /* 0x080fe400030f0eff */
[CC--:B------:R-:W-:Y:S02]  /*ccb0*/  IADD3 R14, P6, R15.reuse, R3.reuse, RZ ;  /* 0x000000030f0e7210 */ /* 0x0c0fe40007fde0ff */
[----:B------:R-:W-:Y:S01]  /*ccc0*/  ISETP.LT.AND P4, PT, R22, UR9, !P0 ;  /* 0x0000000916007c0c */ /* 0x000fe2000c781270 */
[----:B0-----:R-:W-:Y:S01]  /*ccd0*/  VIADD R17, R15, UR4 ;  /* 0x000000040f117c36 */ /* 0x001fe20008000000 */
[----:B------:R-:W-:Y:S01]  /*cce0*/  PRMT R21, R11, 0x7770, RZ ;  /* 0x000077700b157816 */ /* 0x000fe200000000ff */
[C---:B------:R-:W-:Y:S01]  /*ccf0*/  VIADD R22, R0.reuse, 0x33 ;  /* 0x0000003300167836 */ /* 0x040fe20000000000 */
[----:B------:R-:W-:Y:S01]  /*cd00*/  LEA.HI.X.SX32 R15, R15, R2, 0x1, P6 ;  /* 0x000000020f0f7211 */ /* 0x000fe200030f0eff */
[----:B--2---:R-:W-:Y:S01]  /*cd10*/  VIADD R18, R0, 0x34 ;  /* 0x0000003400127836 */ /* 0x004fe20000000000 */
[C---:B------:R-:W-:Y:S01]  /*cd20*/  IADD3 R16, P6, R17.reuse, R3, RZ ;  /* 0x0000000311107210 */ /* 0x040fe20007fde0ff */
[----:B------:R-:W-:Y:S01]  /*cd30*/  VIADD R20, R17, UR4 ;  /* 0x0000000411147c36 */ /* 0x000fe20008000000 */
[----:B------:R0:W-:Y:S01]  /*cd40*/  @P2 STG.E.U8 desc[UR6][R12.64], R21 ;  /* 0x000000150c002986 */ /* 0x0001e2000c101106 */
[----:B------:R-:W-:-:S02]  /*cd50*/  PRMT R23, R4, 0x7772, RZ ;  /* 0x0000777204177816 */ /* 0x000fc400000000ff */
        /* <DEDUP_REMOVED lines=21> */
[C---:B------:R-:W-:Y:S01]  /*ceb0*/  PRMT R23, R5.reuse, 0x7772, RZ ;  /* 0x0000777205177816 */ /* 0x040fe200000000ff */
        /* <DEDUP_REMOVED lines=13> */
[----:B------:R-:W-:-:S02]  /*cf90*/  ISETP.LT.AND P3, PT, R22, UR9, !P0 ;  /* 0x0000000916007c0c */ /* 0x000fc4000c761270 */
[CC--:B------:R-:W-:Y:S01]  /*cfa0*/  LEA.HI.X.SX32 R17, R18.reuse, R2.reuse, 0x1, P6 ;  /* 0x0000000212117211 */ /* 0x0c0fe200030f0eff */
[----:B------:R-:W-:Y:S01]  /*cfb0*/  VIADD R18, R18, UR4 ;  /* 0x0000000412127c36 */ /* 0x000fe20008000000 */
[----:B0-----:R-:W-:Y:S02]  /*cfc0*/  PRMT R23, R6, 0x7773, RZ ;  /* 0x0000777306177816 */ /* 0x001fe400000000ff */
[----:B------:R-:W-:Y:S01]  /*cfd0*/  ISETP.LT.AND P1, PT, R19, UR9, !P0 ;  /* 0x0000000913007c0c */ /* 0x000fe2000c721270 */
[----:B--2---:R-:W-:Y:S01]  /*cfe0*/  VIADD R5, R0, 0x3a ;  /* 0x0000003a00057836 */ /* 0x004fe20000000000 */
[C---:B------:R-:W-:Y:S01]  /*cff0*/  IADD3 R4, P6, R18.reuse, R3, RZ ;  /* 0x0000000312047210 */ /* 0x040fe20007fde0ff */
[----:B------:R-:W-:Y:S01]  /*d000*/  VIADD R12, R18, UR4 ;  /* 0x00000004120c7c36 */ /* 0x000fe20008000000 */
[----:B------:R0:W-:Y:S01]  /*d010*/  @P5 STG.E.U8 desc[UR6][R16.64], R23 ;  /* 0x0000001710005986 */ /* 0x0001e2000c101106 */
[----:B---3--:R-:W-:Y:S01]  /*d020*/  PRMT R21, R7, 0x7772, RZ ;  /* 0x0000777207157816 */ /* 0x008fe200000000ff */
[----:B------:R-:W-:Y:S01]  /*d030*/  VIADD R14, R0, 0x3b ;  /* 0x0000003b000e7836 */ /* 0x000fe20000000000 */
[----:B------:R-:W-:Y:S01]  /*d040*/  ISETP.LT.AND P5, PT, R5, UR9, !P0 ;  /* 0x0000000905007c0c */ /* 0x000fe2000c7a1270 */
[----:B------:R-:W-:Y:S01]  /*d050*/  VIADD R13, R12, UR4 ;  /* 0x000000040c0d7c36 */ /* 0x000fe20008000000 */
[----:B------:R-:W-:-:S02]  /*d060*/  LEA.HI.X.SX32 R5, R18, R2, 0x1, P6 ;  /* 0x0000000212057211 */ /* 0x000fc400030f0eff */
[CC--:B------:R-:W-:Y:S01]  /*d070*/  IADD3 R6, P6, R12.reuse, R3.reuse, RZ ;  /* 0x000000030c067210 */ /* 0x0c0fe20007fde0ff */
[----:B------:R-:W-:Y:S01]  /*d080*/  VIADD R15, R13, UR4 ;  /* 0x000000040d0f7c36 */ /* 0x000fe20008000000 */
[----:B------:R-:W-:Y:S01]  /*d090*/  PRMT R19, R7, 0x7773, RZ ;  /* 0x0000777307137816 */ /* 0x000fe200000000ff */
[----:B------:R2:W-:Y:S01]  /*d0a0*/  @P4 STG.E.U8 desc[UR6][R4.64], R21 ;  /* 0x0000001504004986 */ /* 0x0005e2000c101106 */
[----:B------:R-:W-:Y:S01]  /*d0b0*/  LEA.HI.X.SX32 R7, R12, R2, 0x1, P6 ;  /* 0x000000020c077211 */ /* 0x000fe200030f0eff */
[----:B0-----:R-:W-:Y:S01]  /*d0c0*/  VIADD R16, R15, UR4 ;  /* 0x000000040f107c36 */ /* 0x001fe20008000000 */
[----:B------:R-:W-:Y:S01]  /*d0d0*/  ISETP.LT.AND P4, PT, R14, UR9, !P0 ;  /* 0x000000090e007c0c */ /* 0x000fe2000c781270 */
[----:B------:R-:W-:Y:S01]  /*d0e0*/  VIADD R14, R0, 0x3c ;  /* 0x0000003c000e7836 */ /* 0x000fe20000000000 */
[----:B------:R-:W-:Y:S01]  /*d0f0*/  IADD3 R12, P6, R13, R3, RZ ;  /* 0x000000030d0c7210 */ /* 0x000fe20007fde0ff */
[----:B------:R0:W-:Y:S01]  /*d100*/  @P3 STG.E.U8 desc[UR6][R6.64], R19 ;  /* 0x0000001306003986 */ /* 0x0001e2000c101106 */
[----:B------:R-:W-:-:S02]  /*d110*/  PRMT R23, R8, 0x7772, RZ ;  /* 0x0000777208177816 */ /* 0x000fc400000000ff */
[-C--:B------:R-:W-:Y:S02]  /*d120*/  LEA.HI.X.SX32 R13, R13, R2.reuse, 0x1, P6 ;  /* 0x000000020d0d7211 */ /* 0x080fe400030f0eff */
[----:B------:R-:W-:Y:S01]  /*d130*/  ISETP.LT.AND P3, PT, R14, UR9, !P0 ;  /* 0x000000090e007c0c */ /* 0x000fe2000c761270 */
[----:B--2---:R-:W-:Y:S01]  /*d140*/  VIADD R4, R0, 0x3d ;  /* 0x0000003d00047836 */ /* 0x004fe20000000000 */
[C---:B------:R-:W-:Y:S01]  /*d150*/  IADD3 R14, P6, R15.reuse, R3, RZ ;  /* 0x000000030f0e7210 */ /* 0x040fe20007fde0ff */
[----:B------:R2:W-:Y:S01]  /*d160*/  @P2 STG.E.U8 desc[UR6][R12.64], R23 ;  /* 0x000000170c002986 */ /* 0x0005e2000c101106 */
[----:B------:R-:W-:Y:S01]  /*d170*/  PRMT R21, R8, 0x7773, RZ ;  /* 0x0000777308157816 */ /* 0x000fe200000000ff */
[----:B------:R-:W-:Y:S01]  /*d180*/  VIADD R0, R0, 0x3f ;  /* 0x0000003f00007836 */ /* 0x000fe20000000000 */
[----:B------:R-:W-:Y:S01]  /*d190*/  LEA.HI.X.SX32 R15, R15, R2, 0x1, P6 ;  /* 0x000000020f0f7211 */ /* 0x000fe200030f0eff */
[----:B0-----:R-:W-:Y:S01]  /*d1a0*/  VIADD R7, R16, UR4 ;  /* 0x0000000410077c36 */ /* 0x001fe20008000000 */
[----:B------:R-:W-:-:S02]  /*d1b0*/  ISETP.LT.AND P2, PT, R4, UR9, !P0 ;  /* 0x0000000904007c0c */ /* 0x000fc4000c741270 */
[-C--:B------:R-:W-:Y:S01]  /*d1c0*/  IADD3 R4, P6, R16, R3.reuse, RZ ;  /* 0x0000000310047210 */ /* 0x080fe20007fde0ff */
[C---:B------:R-:W-:Y:S01]  /*d1d0*/  VIADD R8, R7.reuse, UR4 ;  /* 0x0000000407087c36 */ /* 0x040fe20008000000 */
[----:B------:R0:W-:Y:S01]  /*d1e0*/  @P1 STG.E.U8 desc[UR6][R14.64], R21 ;  /* 0x000000150e001986 */ /* 0x0001e2000c101106 */
[CC--:B------:R-:W-:Y:S02]  /*d1f0*/  IADD3 R6, P1, R7.reuse, R3.reuse, RZ ;  /* 0x0000000307067210 */ /* 0x0c0fe40007f3e0ff */
[----:B------:R-:W-:Y:S01]  /*d200*/  VIADD R17, R8, UR4 ;  /* 0x0000000408117c36 */ /* 0x000fe20008000000 */
[-C--:B------:R-:W-:Y:S02]  /*d210*/  LEA.HI.X.SX32 R5, R16, R2.reuse, 0x1, P6 ;  /* 0x0000000210057211 */ /* 0x080fe400030f0eff */
[----:B------:R-:W-:Y:S01]  /*d220*/  LEA.HI.X.SX32 R7, R7, R2, 0x1, P1 ;  /* 0x0000000207077211 */ /* 0x000fe200008f0eff */
[----:B------:R-:W-:Y:S01]  /*d230*/  VIADD R19, R17, UR4 ;  /* 0x0000000411137c36 */ /* 0x000fe20008000000 */
[----:B--2---:R-:W-:-:S02]  /*d240*/  IADD3 R12, P6, R8, R3, RZ ;  /* 0x00000003080c7210 */ /* 0x004fc40007fde0ff */
[----:B------:R-:W-:Y:S02]  /*d250*/  PRMT R25, R9, 0x7772, RZ ;  /* 0x0000777209197816 */ /* 0x000fe400000000ff */
[CC--:B0-----:R-:W-:Y:S02]  /*d260*/  IADD3 R14, P1, R19.reuse, R3.reuse, RZ ;  /* 0x00000003130e7210 */ /* 0x0c1fe40007f3e0ff */
[-C--:B------:R-:W-:Y:S01]  /*d270*/  LEA.HI.X.SX32 R13, R8, R2.reuse, 0x1, P6 ;  /* 0x00000002080d7211 */ /* 0x080fe200030f0eff */
[C---:B------:R-:W-:Y:S01]  /*d280*/  VIADD R8, R19.reuse, UR4 ;  /* 0x0000000413087c36 */ /* 0x040fe20008000000 */
[----:B------:R-:W-:Y:S01]  /*d290*/  LEA.HI.X.SX32 R15, R19, R2, 0x1, P1 ;  /* 0x00000002130f7211 */ /* 0x000fe200008f0eff */
[----:B------:R0:W-:Y:S01]  /*d2a0*/  @P5 STG.E.U8 desc[UR6][R4.64], R25 ;  /* 0x0000001904005986 */ /* 0x0001e2000c101106 */
[----:B------:R-:W-:Y:S02]  /*d2b0*/  ISETP.LT.AND P1, PT, R20, UR9, !P0 ;  /* 0x0000000914007c0c */ /* 0x000fe4000c721270 */
[----:B------:R-:W-:-:S02]  /*d2c0*/  IADD3 R16, P6, R17, R3, RZ ;  /* 0x0000000311107210 */ /* 0x000fc40007fde0ff */
[----:B------:R-:W-:Y:S02]  /*d2d0*/  ISETP.LT.AND P0, PT, R0, UR9, !P0 ;  /* 0x0000000900007c0c */ /* 0x000fe4000c701270 */
[----:B------:R-:W-:Y:S02]  /*d2e0*/  LEA.HI.X.SX32 R17, R17, R2, 0x1, P6 ;  /* 0x0000000211117211 */ /* 0x000fe400030f0eff */
[----:B------:R-:W-:Y:S02]  /*d2f0*/  PRMT R23, R9, 0x7773, RZ ;  /* 0x0000777309177816 */ /* 0x000fe400000000ff */
[----:B------:R-:W-:Y:S02]  /*d300*/  IADD3 R18, P6, R8, R3, RZ ;  /* 0x0000000308127210 */ /* 0x000fe40007fde0ff */
[C---:B------:R-:W-:Y:S01]  /*d310*/  PRMT R21, R10.reuse, 0x7772, RZ ;  /* 0x000077720a157816 */ /* 0x040fe200000000ff */
[----:B------:R0:W-:Y:S01]  /*d320*/  @P4 STG.E.U8 desc[UR6][R6.64], R23 ;  /* 0x0000001706004986 */ /* 0x0001e2000c101106 */
[----:B------:R-:W-:-:S02]  /*d330*/  PRMT R9, R10, 0x7773, RZ ;  /* 0x000077730a097816 */ /* 0x000fc400000000ff */
[C---:B------:R-:W-:Y:S01]  /*d340*/  PRMT R3, R11.reuse, 0x7773, RZ ;  /* 0x000077730b037816 */ /* 0x040fe200000000ff */
[----:B------:R0:W-:Y:S01]  /*d350*/  @P3 STG.E.U8 desc[UR6][R12.64], R21 ;  /* 0x000000150c003986 */ /* 0x0001e2000c101106 */
[----:B------:R-:W-:Y:S02]  /*d360*/  PRMT R11, R11, 0x7772, RZ ;  /* 0x000077720b0b7816 */ /* 0x000fe400000000ff */
[----:B------:R-:W-:Y:S01]  /*d370*/  LEA.HI.X.SX32 R19, R8, R2, 0x1, P6 ;  /* 0x0000000208137211 */ /* 0x000fe200030f0eff */
[----:B------:R0:W-:Y:S04]  /*d380*/  @P2 STG.E.U8 desc[UR6][R16.64], R9 ;  /* 0x0000000910002986 */ /* 0x0001e8000c101106 */
[----:B------:R0:W-:Y:S01]  /*d390*/  @P1 STG.E.U8 desc[UR6][R14.64], R11 ;  /* 0x0000000b0e001986 */ /* 0x0001e2000c101106 */
[----:B------:R-:W-:Y:S05]  /*d3a0*/  @!P0 EXIT ;  /* 0x000000000000894d */ /* 0x000fea0003800000 */
[----:B------:R-:W-:Y:S01]  /*d3b0*/  STG.E.U8 desc[UR6][R18.64], R3 ;  /* 0x0000000312007986 */ /* 0x000fe2000c101106 */
[----:B------:R-:W-:Y:S05]  /*d3c0*/  EXIT ;  /* 0x000000000000794d */ /* 0x000fea0003800000 */
.L_x_3:
[----:B------:R-:W-:-:S00]  /*d3d0*/  BRA `(.L_x_3) ;  /* 0xfffffffc00fc7947 */ /* 0x000fc0000383ffff */
[----:B------:R-:W-:-:S00]  /*d3e0*/  NOP ;  /* 0x0000000000007918 */ /* 0x000fc00000000000 */
        /* <DEDUP_REMOVED lines=9> */
.L_x_4:


//--------------------- .nv.shared.matmul_kernel  --------------------------
	.section	.nv.shared.matmul_kernel,"aw",@nobits
	.sectionflags	@""
	.align	16
	.zero		1024


//--------------------- .nv.shared.reserved.0     --------------------------
	.section	.nv.shared.reserved.0,"aw",@nobits
	.weak		__nv_reservedSMEM_offset_0_alias
	.size		__nv_reservedSMEM_offset_0_alias, 0, 0
	.other		__nv_reservedSMEM_offset_0_alias,@"STO_CUDA_RESERVED_SHARED STV_DEFAULT"
__nv_reservedSMEM_offset_0_alias:
	.zero		0


//--------------------- .nv.constant0.matmul_kernel --------------------------
	.section	.nv.constant0.matmul_kernel,"a",@progbits
	.sectionflags	@""
	.align	4
.nv.constant0.matmul_kernel:
	.zero		608


//--------------------- SYMBOLS --------------------------

	.type		.nv.reservedSmem.offset0,@object
	.size		.nv.reservedSmem.offset0,0x4
